//
// Generated by NVIDIA NVVM Compiler
//
// Compiler Build ID: CL-36424714
// Cuda compilation tools, release 13.0, V13.0.88
// Based on NVVM 20.0.0
//

.version 9.0
.target sm_100
.address_size 64

	// .globl	_Z28pointer_chase_latency_kernelPiiiPm
// _ZZ21bandwidth_test_kernelPfiiS_PmiE10start_time has been demoted
// _ZZ21bandwidth_test_kernelPfiiS_PmiE8end_time has been demoted

.visible .entry _Z28pointer_chase_latency_kernelPiiiPm(
	.param .u64 .ptr .align 1 _Z28pointer_chase_latency_kernelPiiiPm_param_0,
	.param .u32 _Z28pointer_chase_latency_kernelPiiiPm_param_1,
	.param .u32 _Z28pointer_chase_latency_kernelPiiiPm_param_2,
	.param .u64 .ptr .align 1 _Z28pointer_chase_latency_kernelPiiiPm_param_3
)
{
	.reg .pred 	%p<5>;
	.reg .b32 	%r<16>;
	.reg .b64 	%rd<12>;

	ld.param.u64 	%rd5, [_Z28pointer_chase_latency_kernelPiiiPm_param_0];
	ld.param.u32 	%r15, [_Z28pointer_chase_latency_kernelPiiiPm_param_1];
	ld.param.u32 	%r8, [_Z28pointer_chase_latency_kernelPiiiPm_param_2];
	ld.param.u64 	%rd4, [_Z28pointer_chase_latency_kernelPiiiPm_param_3];
	cvta.to.global.u64 	%rd1, %rd5;
	mov.u32 	%r9, %tid.x;
	mov.u32 	%r10, %ctaid.x;
	or.b32  	%r11, %r9, %r10;
	setp.ne.s32 	%p1, %r11, 0;
	@%p1 bra 	$L__BB0_7;
	// begin inline asm
	mov.u64 	%rd6, %clock64;
	// end inline asm
	setp.lt.s32 	%p2, %r8, 1;
	@%p2 bra 	$L__BB0_4;
	neg.s32 	%r13, %r8;
$L__BB0_3:
	.pragma "nounroll";
	mul.wide.s32 	%rd7, %r15, 4;
	add.s64 	%rd8, %rd1, %rd7;
	ld.global.u32 	%r15, [%rd8];
	add.s32 	%r13, %r13, 1;
	setp.ne.s32 	%p3, %r13, 0;
	@%p3 bra 	$L__BB0_3;
$L__BB0_4:
	// begin inline asm
	mov.u64 	%rd9, %clock64;
	// end inline asm
	setp.ne.s32 	%p4, %r15, -999999;
	@%p4 bra 	$L__BB0_6;
	mov.b32 	%r12, -999999;
	st.global.u32 	[%rd1], %r12;
$L__BB0_6:
	sub.s64 	%rd10, %rd9, %rd6;
	cvta.to.global.u64 	%rd11, %rd4;
	st.global.u64 	[%rd11], %rd10;
$L__BB0_7:
	ret;

}
	// .globl	_Z23multi_warp_chase_kernelPiS_iPm
.visible .entry _Z23multi_warp_chase_kernelPiS_iPm(
	.param .u64 .ptr .align 1 _Z23multi_warp_chase_kernelPiS_iPm_param_0,
	.param .u64 .ptr .align 1 _Z23multi_warp_chase_kernelPiS_iPm_param_1,
	.param .u32 _Z23multi_warp_chase_kernelPiS_iPm_param_2,
	.param .u64 .ptr .align 1 _Z23multi_warp_chase_kernelPiS_iPm_param_3
)
{
	.reg .pred 	%p<5>;
	.reg .b32 	%r<19>;
	.reg .b64 	%rd<18>;

	ld.param.u64 	%rd6, [_Z23multi_warp_chase_kernelPiS_iPm_param_0];
	ld.param.u64 	%rd4, [_Z23multi_warp_chase_kernelPiS_iPm_param_1];
	ld.param.u32 	%r10, [_Z23multi_warp_chase_kernelPiS_iPm_param_2];
	ld.param.u64 	%rd5, [_Z23multi_warp_chase_kernelPiS_iPm_param_3];
	cvta.to.global.u64 	%rd1, %rd6;
	mov.u32 	%r1, %tid.x;
	and.b32  	%r11, %r1, 31;
	setp.ne.s32 	%p1, %r11, 0;
	@%p1 bra 	$L__BB1_7;
	mov.u32 	%r12, %ntid.x;
	mov.u32 	%r13, %ctaid.x;
	mad.lo.s32 	%r14, %r13, %r12, %r1;
	shr.u32 	%r2, %r14, 5;
	cvta.to.global.u64 	%rd8, %rd4;
	mul.wide.u32 	%rd9, %r2, 4;
	add.s64 	%rd10, %rd8, %rd9;
	ld.global.u32 	%r18, [%rd10];
	// begin inline asm
	mov.u64 	%rd7, %clock64;
	// end inline asm
	setp.lt.s32 	%p2, %r10, 1;
	@%p2 bra 	$L__BB1_4;
	neg.s32 	%r16, %r10;
$L__BB1_3:
	.pragma "nounroll";
	mul.wide.s32 	%rd11, %r18, 4;
	add.s64 	%rd12, %rd1, %rd11;
	ld.global.u32 	%r18, [%rd12];
	add.s32 	%r16, %r16, 1;
	setp.ne.s32 	%p3, %r16, 0;
	@%p3 bra 	$L__BB1_3;
$L__BB1_4:
	// begin inline asm
	mov.u64 	%rd13, %clock64;
	// end inline asm
	setp.ne.s32 	%p4, %r18, -999999;
	@%p4 bra 	$L__BB1_6;
	mov.b32 	%r15, -999999;
	st.global.u32 	[%rd1], %r15;
$L__BB1_6:
	sub.s64 	%rd14, %rd13, %rd7;
	cvta.to.global.u64 	%rd15, %rd5;
	mul.wide.u32 	%rd16, %r2, 8;
	add.s64 	%rd17, %rd15, %rd16;
	st.global.u64 	[%rd17], %rd14;
$L__BB1_7:
	ret;

}
	// .globl	_Z21bandwidth_test_kernelPfiiS_Pmi
.visible .entry _Z21bandwidth_test_kernelPfiiS_Pmi(
	.param .u64 .ptr .align 1 _Z21bandwidth_test_kernelPfiiS_Pmi_param_0,
	.param .u32 _Z21bandwidth_test_kernelPfiiS_Pmi_param_1,
	.param .u32 _Z21bandwidth_test_kernelPfiiS_Pmi_param_2,
	.param .u64 .ptr .align 1 _Z21bandwidth_test_kernelPfiiS_Pmi_param_3,
	.param .u64 .ptr .align 1 _Z21bandwidth_test_kernelPfiiS_Pmi_param_4,
	.param .u32 _Z21bandwidth_test_kernelPfiiS_Pmi_param_5
)
{
	.reg .pred 	%p<14>;
	.reg .b32 	%r<36>;
	.reg .b32 	%f<25>;
	.reg .b64 	%rd<79>;
	// demoted variable
	.shared .align 8 .u64 _ZZ21bandwidth_test_kernelPfiiS_PmiE10start_time;
	// demoted variable
	.shared .align 8 .u64 _ZZ21bandwidth_test_kernelPfiiS_PmiE8end_time;
	ld.param.u64 	%rd34, [_Z21bandwidth_test_kernelPfiiS_Pmi_param_0];
	ld.param.u32 	%r13, [_Z21bandwidth_test_kernelPfiiS_Pmi_param_1];
	ld.param.u32 	%r14, [_Z21bandwidth_test_kernelPfiiS_Pmi_param_2];
	ld.param.u64 	%rd32, [_Z21bandwidth_test_kernelPfiiS_Pmi_param_3];
	ld.param.u64 	%rd33, [_Z21bandwidth_test_kernelPfiiS_Pmi_param_4];
	ld.param.u32 	%r15, [_Z21bandwidth_test_kernelPfiiS_Pmi_param_5];
	cvta.to.global.u64 	%rd1, %rd34;
	mov.u32 	%r1, %ctaid.x;
	mov.u32 	%r16, %ntid.x;
	mov.u32 	%r2, %tid.x;
	mad.lo.s32 	%r3, %r1, %r16, %r2;
	setp.ne.s32 	%p1, %r2, 0;
	@%p1 bra 	$L__BB2_2;
	// begin inline asm
	mov.u64 	%rd35, %clock64;
	// end inline asm
	st.shared.u64 	[_ZZ21bandwidth_test_kernelPfiiS_PmiE10start_time], %rd35;
$L__BB2_2:
	bar.sync 	0;
	setp.lt.s32 	%p2, %r13, 1;
	mov.f32 	%f24, 0f00000000;
	@%p2 bra 	$L__BB2_24;
	cvt.s64.s32 	%rd2, %r14;
	cvt.s64.s32 	%rd3, %r15;
	and.b32  	%r4, %r13, 3;
	setp.lt.u32 	%p3, %r13, 4;
	mov.f32 	%f24, 0f00000000;
	mov.b32 	%r34, 0;
	@%p3 bra 	$L__BB2_18;
	and.b32  	%r34, %r13, 2147483644;
	neg.s32 	%r33, %r34;
	cvt.s64.s32 	%rd37, %r3;
	mad.lo.s64 	%rd4, %rd2, %rd37, %rd2;
	add.s64 	%rd38, %rd37, 2;
	mul.lo.s64 	%rd5, %rd38, %rd2;
	add.s64 	%rd39, %rd37, 3;
	mul.lo.s64 	%rd6, %rd39, %rd2;
	mov.f32 	%f24, 0f00000000;
	mov.b64 	%rd72, 0;
$L__BB2_5:
	.pragma "nounroll";
	cvt.s64.s32 	%rd40, %r3;
	mad.lo.s64 	%rd8, %rd2, %rd40, %rd72;
	or.b64  	%rd41, %rd8, %rd3;
	and.b64  	%rd42, %rd41, -4294967296;
	setp.ne.s64 	%p4, %rd42, 0;
	@%p4 bra 	$L__BB2_7;
	cvt.u32.u64 	%r18, %rd3;
	cvt.u32.u64 	%r19, %rd8;
	rem.u32 	%r20, %r19, %r18;
	cvt.u64.u32 	%rd73, %r20;
	bra.uni 	$L__BB2_8;
$L__BB2_7:
	rem.s64 	%rd73, %rd8, %rd3;
$L__BB2_8:
	shl.b64 	%rd43, %rd73, 2;
	add.s64 	%rd44, %rd1, %rd43;
	ld.global.f32 	%f15, [%rd44];
	add.f32 	%f2, %f24, %f15;
	add.s64 	%rd12, %rd4, %rd72;
	or.b64  	%rd45, %rd12, %rd3;
	and.b64  	%rd46, %rd45, -4294967296;
	setp.ne.s64 	%p5, %rd46, 0;
	@%p5 bra 	$L__BB2_10;
	cvt.u32.u64 	%r21, %rd3;
	cvt.u32.u64 	%r22, %rd12;
	rem.u32 	%r23, %r22, %r21;
	cvt.u64.u32 	%rd74, %r23;
	bra.uni 	$L__BB2_11;
$L__BB2_10:
	rem.s64 	%rd74, %rd12, %rd3;
$L__BB2_11:
	shl.b64 	%rd47, %rd74, 2;
	add.s64 	%rd48, %rd1, %rd47;
	ld.global.f32 	%f16, [%rd48];
	add.f32 	%f3, %f2, %f16;
	add.s64 	%rd16, %rd5, %rd72;
	or.b64  	%rd49, %rd16, %rd3;
	and.b64  	%rd50, %rd49, -4294967296;
	setp.ne.s64 	%p6, %rd50, 0;
	@%p6 bra 	$L__BB2_13;
	cvt.u32.u64 	%r24, %rd3;
	cvt.u32.u64 	%r25, %rd16;
	rem.u32 	%r26, %r25, %r24;
	cvt.u64.u32 	%rd75, %r26;
	bra.uni 	$L__BB2_14;
$L__BB2_13:
	rem.s64 	%rd75, %rd16, %rd3;
$L__BB2_14:
	shl.b64 	%rd51, %rd75, 2;
	add.s64 	%rd52, %rd1, %rd51;
	ld.global.f32 	%f17, [%rd52];
	add.f32 	%f4, %f3, %f17;
	add.s64 	%rd20, %rd6, %rd72;
	or.b64  	%rd53, %rd20, %rd3;
	and.b64  	%rd54, %rd53, -4294967296;
	setp.ne.s64 	%p7, %rd54, 0;
	@%p7 bra 	$L__BB2_16;
	cvt.u32.u64 	%r27, %rd3;
	cvt.u32.u64 	%r28, %rd20;
	rem.u32 	%r29, %r28, %r27;
	cvt.u64.u32 	%rd76, %r29;
	bra.uni 	$L__BB2_17;
$L__BB2_16:
	rem.s64 	%rd76, %rd20, %rd3;
$L__BB2_17:
	shl.b64 	%rd55, %rd76, 2;
	add.s64 	%rd56, %rd1, %rd55;
	ld.global.f32 	%f18, [%rd56];
	add.f32 	%f24, %f4, %f18;
	add.s32 	%r33, %r33, 4;
	shl.b64 	%rd57, %rd2, 2;
	add.s64 	%rd72, %rd72, %rd57;
	setp.ne.s32 	%p8, %r33, 0;
	@%p8 bra 	$L__BB2_5;
$L__BB2_18:
	setp.eq.s32 	%p9, %r4, 0;
	@%p9 bra 	$L__BB2_24;
	cvt.u64.u32 	%rd58, %r34;
	cvt.s64.s32 	%rd59, %r3;
	add.s64 	%rd60, %rd59, %rd58;
	mul.lo.s64 	%rd77, %rd60, %rd2;
	neg.s32 	%r35, %r4;
	cvt.u32.u64 	%r30, %rd3;
$L__BB2_20:
	.pragma "nounroll";
	or.b64  	%rd61, %rd77, %rd3;
	and.b64  	%rd62, %rd61, -4294967296;
	setp.ne.s64 	%p10, %rd62, 0;
	@%p10 bra 	$L__BB2_22;
	cvt.u32.u64 	%r31, %rd77;
	rem.u32 	%r32, %r31, %r30;
	cvt.u64.u32 	%rd78, %r32;
	bra.uni 	$L__BB2_23;
$L__BB2_22:
	rem.s64 	%rd78, %rd77, %rd3;
$L__BB2_23:
	shl.b64 	%rd63, %rd78, 2;
	add.s64 	%rd64, %rd1, %rd63;
	ld.global.f32 	%f19, [%rd64];
	add.f32 	%f24, %f24, %f19;
	add.s64 	%rd77, %rd77, %rd2;
	add.s32 	%r35, %r35, 1;
	setp.ne.s32 	%p11, %r35, 0;
	@%p11 bra 	$L__BB2_20;
$L__BB2_24:
	setp.ne.s32 	%p12, %r2, 0;
	cvta.to.global.u64 	%rd65, %rd32;
	mul.wide.s32 	%rd66, %r3, 4;
	add.s64 	%rd67, %rd65, %rd66;
	st.global.f32 	[%rd67], %f24;
	bar.sync 	0;
	@%p12 bra 	$L__BB2_27;
	// begin inline asm
	mov.u64 	%rd68, %clock64;
	// end inline asm
	st.shared.u64 	[_ZZ21bandwidth_test_kernelPfiiS_PmiE8end_time], %rd68;
	setp.ne.s32 	%p13, %r1, 0;
	@%p13 bra 	$L__BB2_27;
	ld.shared.u64 	%rd69, [_ZZ21bandwidth_test_kernelPfiiS_PmiE10start_time];
	sub.s64 	%rd70, %rd68, %rd69;
	cvta.to.global.u64 	%rd71, %rd33;
	st.global.u64 	[%rd71], %rd70;
$L__BB2_27:
	ret;

}


// ===== COMPILED SASS (sm_100) =====

	.target	sm_100

	.elftype	@"ET_EXEC"


//--------------------- .note.nv.tkinfo           --------------------------
	.section	.note.nv.tkinfo,"",@"SHT_NOTE"
	.sectionflags	@"SHF_NOTE_NV_TKINFO"
	.tkinfo
        /*0018*/ 	.word	0x00000002
        /*0030*/ 	.string	""
        /*0030*/ 	.string	"ptxas"
        /*0030*/ 	.string	"Cuda compilation tools, release 13.0, V13.0.88"
        /*0030*/ 	.string	"Build cuda_13.0.r13.0/compiler.36424714_0"
        /*0030*/ 	.string	"-arch sm_100 -m 64 "



//--------------------- .note.nv.cuinfo           --------------------------
	.section	.note.nv.cuinfo,"",@"SHT_NOTE"
	.sectionflags	@"SHF_NOTE_NV_CUINFO"
        /*0018*/ 	.short	0x0002
        /*001a*/ 	.short	0x0064
        /*001c*/ 	.short	0x0082
	.zero		2


//--------------------- .nv.info                  --------------------------
	.section	.nv.info,"",@"SHT_CUDA_INFO"
	.align	4


	//----- nvinfo : EIATTR_REGCOUNT
	.align		4
        /*0000*/ 	.byte	0x04, 0x2f
        /*0002*/ 	.short	(.L_1 - .L_0)
	.align		4
.L_0:
        /*0004*/ 	.word	index@(_Z28pointer_chase_latency_kernelPiiiPm)
        /*0008*/ 	.word	0x0000000e


	//----- nvinfo : EIATTR_FRAME_SIZE
	.align		4
.L_1:
        /*000c*/ 	.byte	0x04, 0x11
        /*000e*/ 	.short	(.L_3 - .L_2)
	.align		4
.L_2:
        /*0010*/ 	.word	index@(_Z28pointer_chase_latency_kernelPiiiPm)
        /*0014*/ 	.word	0x00000000


	//----- nvinfo : EIATTR_REGCOUNT
	.align		4
.L_3:
        /*0018*/ 	.byte	0x04, 0x2f
        /*001a*/ 	.short	(.L_5 - .L_4)
	.align		4
.L_4:
        /*001c*/ 	.word	index@(_Z23multi_warp_chase_kernelPiS_iPm)
        /*0020*/ 	.word	0x00000010


	//----- nvinfo : EIATTR_FRAME_SIZE
	.align		4
.L_5:
        /*0024*/ 	.byte	0x04, 0x11
        /*0026*/ 	.short	(.L_7 - .L_6)
	.align		4
.L_6:
        /*0028*/ 	.word	index@(_Z23multi_warp_chase_kernelPiS_iPm)
        /*002c*/ 	.word	0x00000000


	//----- nvinfo : EIATTR_REGCOUNT
	.align		4
.L_7:
        /*0030*/ 	.byte	0x04, 0x2f
        /*0032*/ 	.short	(.L_9 - .L_8)
	.align		4
.L_8:
        /*0034*/ 	.word	index@(_Z21bandwidth_test_kernelPfiiS_Pmi)
        /*0038*/ 	.word	0x00000020


	//----- nvinfo : EIATTR_FRAME_SIZE
	.align		4
.L_9:
        /*003c*/ 	.byte	0x04, 0x11
        /*003e*/ 	.short	(.L_11 - .L_10)
	.align		4
.L_10:
        /*0040*/ 	.word	index@($__internal_0_$__cuda_sm20_rem_s64)
        /*0044*/ 	.word	0x00000000


	//----- nvinfo : EIATTR_FRAME_SIZE
	.align		4
.L_11:
        /*0048*/ 	.byte	0x04, 0x11
        /*004a*/ 	.short	(.L_13 - .L_12)
	.align		4
.L_12:
        /*004c*/ 	.word	index@(_Z21bandwidth_test_kernelPfiiS_Pmi)
        /*0050*/ 	.word	0x00000000


	//----- nvinfo : EIATTR_MIN_STACK_SIZE
	.align		4
.L_13:
        /*0054*/ 	.byte	0x04, 0x12
        /*0056*/ 	.short	(.L_15 - .L_14)
	.align		4
.L_14:
        /*0058*/ 	.word	index@(_Z21bandwidth_test_kernelPfiiS_Pmi)
        /*005c*/ 	.word	0x00000000


	//----- nvinfo : EIATTR_MIN_STACK_SIZE
	.align		4
.L_15:
        /*0060*/ 	.byte	0x04, 0x12
        /*0062*/ 	.short	(.L_17 - .L_16)
	.align		4
.L_16:
        /*0064*/ 	.word	index@(_Z23multi_warp_chase_kernelPiS_iPm)
        /*0068*/ 	.word	0x00000000


	//----- nvinfo : EIATTR_MIN_STACK_SIZE
	.align		4
.L_17:
        /*006c*/ 	.byte	0x04, 0x12
        /*006e*/ 	.short	(.L_19 - .L_18)
	.align		4
.L_18:
        /*0070*/ 	.word	index@(_Z28pointer_chase_latency_kernelPiiiPm)
        /*0074*/ 	.word	0x00000000
.L_19:


//--------------------- .nv.compat                --------------------------
	.section	.nv.compat,"",@"SHT_CUDA_COMPAT_INFO"
	.align	4
        /*0000*/ 	.byte	0x02, 0x09, 0x00, 0x00, 0x02, 0x02, 0x01, 0x00, 0x02, 0x05, 0x05, 0x00, 0x03, 0x07, 0x01, 0x01
        /*0010*/ 	.byte	0x02, 0x03, 0x00, 0x00, 0x02, 0x06, 0x01, 0x00, 0x04, 0x0b, 0x08, 0x00, 0x09, 0x00, 0x00, 0x00
        /*0020*/ 	.byte	0x00, 0x00, 0x00, 0x00


//--------------------- .nv.info._Z21bandwidth_test_kernelPfiiS_Pmi --------------------------
	.section	.nv.info._Z21bandwidth_test_kernelPfiiS_Pmi,"",@"SHT_CUDA_INFO"
	.sectionflags	@""
	.align	4


	//----- nvinfo : EIATTR_CUDA_API_VERSION
	.align		4
        /*0000*/ 	.byte	0x04, 0x37
        /*0002*/ 	.short	(.L_21 - .L_20)
.L_20:
        /*0004*/ 	.word	0x00000082


	//----- nvinfo : EIATTR_KPARAM_INFO
	.align		4
.L_21:
        /*0008*/ 	.byte	0x04, 0x17
        /*000a*/ 	.short	(.L_23 - .L_22)
.L_22:
        /*000c*/ 	.word	0x00000000
        /*0010*/ 	.short	0x0005
        /*0012*/ 	.short	0x0020
        /*0014*/ 	.byte	0x00, 0xf0, 0x11, 0x00


	//----- nvinfo : EIATTR_KPARAM_INFO
	.align		4
.L_23:
        /*0018*/ 	.byte	0x04, 0x17
        /*001a*/ 	.short	(.L_25 - .L_24)
.L_24:
        /*001c*/ 	.word	0x00000000
        /*0020*/ 	.short	0x0004
        /*0022*/ 	.short	0x0018
        /*0024*/ 	.byte	0x00, 0xf5, 0x21, 0x00


	//----- nvinfo : EIATTR_KPARAM_INFO
	.align		4
.L_25:
        /*0028*/ 	.byte	0x04, 0x17
        /*002a*/ 	.short	(.L_27 - .L_26)
.L_26:
        /*002c*/ 	.word	0x00000000
        /*0030*/ 	.short	0x0003
        /*0032*/ 	.short	0x0010
        /*0034*/ 	.byte	0x00, 0xf5, 0x21, 0x00


	//----- nvinfo : EIATTR_KPARAM_INFO
	.align		4
.L_27:
        /*0038*/ 	.byte	0x04, 0x17
        /*003a*/ 	.short	(.L_29 - .L_28)
.L_28:
        /*003c*/ 	.word	0x00000000
        /*0040*/ 	.short	0x0002
        /*0042*/ 	.short	0x000c
        /*0044*/ 	.byte	0x00, 0xf0, 0x11, 0x00


	//----- nvinfo : EIATTR_KPARAM_INFO
	.align		4
.L_29:
        /*0048*/ 	.byte	0x04, 0x17
        /*004a*/ 	.short	(.L_31 - .L_30)
.L_30:
        /*004c*/ 	.word	0x00000000
        /*0050*/ 	.short	0x0001
        /*0052*/ 	.short	0x0008
        /*0054*/ 	.byte	0x00, 0xf0, 0x11, 0x00


	//----- nvinfo : EIATTR_KPARAM_INFO
	.align		4
.L_31:
        /*0058*/ 	.byte	0x04, 0x17
        /*005a*/ 	.short	(.L_33 - .L_32)
.L_32:
        /*005c*/ 	.word	0x00000000
        /*0060*/ 	.short	0x0000
        /*0062*/ 	.short	0x0000
        /*0064*/ 	.byte	0x00, 0xf5, 0x21, 0x00


	//----- nvinfo : EIATTR_SPARSE_MMA_MASK
	.align		4
.L_33:
        /*0068*/ 	.byte	0x03, 0x50
        /*006a*/ 	.short	0x0000


	//----- nvinfo : EIATTR_MAXREG_COUNT
	.align		4
        /*006c*/ 	.byte	0x03, 0x1b
        /*006e*/ 	.short	0x00ff


	//----- nvinfo : EIATTR_NUM_BARRIERS
	.align		4
        /*0070*/ 	.byte	0x02, 0x4c
        /*0072*/ 	.byte	0x01
	.zero		1


	//----- nvinfo : EIATTR_MERCURY_ISA_VERSION
	.align		4
        /*0074*/ 	.byte	0x03, 0x5f
        /*0076*/ 	.short	0x0101


	//----- nvinfo : EIATTR_VRC_CTA_INIT_COUNT
	.align		4
        /*0078*/ 	.byte	0x02, 0x4a
	.zero		1
	.zero		1


	//----- nvinfo : EIATTR_EXIT_INSTR_OFFSETS
	.align		4
        /*007c*/ 	.byte	0x04, 0x1c
        /*007e*/ 	.short	(.L_35 - .L_34)


	//   ....[0]....
.L_34:
        /*0080*/ 	.word	0x00001040


	//   ....[1]....
        /*0084*/ 	.word	0x000010b0


	//   ....[2]....
        /*0088*/ 	.word	0x00001110


	//----- nvinfo : EIATTR_CRS_STACK_SIZE
	.align		4
.L_35:
        /*008c*/ 	.byte	0x04, 0x1e
        /*008e*/ 	.short	(.L_37 - .L_36)
.L_36:
        /*0090*/ 	.word	0x00000000


	//----- nvinfo : EIATTR_CBANK_PARAM_SIZE
	.align		4
.L_37:
        /*0094*/ 	.byte	0x03, 0x19
        /*0096*/ 	.short	0x0024


	//----- nvinfo : EIATTR_PARAM_CBANK
	.align		4
        /*0098*/ 	.byte	0x04, 0x0a
        /*009a*/ 	.short	(.L_39 - .L_38)
	.align		4
.L_38:
        /*009c*/ 	.word	index@(.nv.constant0._Z21bandwidth_test_kernelPfiiS_Pmi)
        /*00a0*/ 	.short	0x0380
        /*00a2*/ 	.short	0x0024


	//----- nvinfo : EIATTR_SW_WAR
	.align		4
.L_39:
        /*00a4*/ 	.byte	0x04, 0x36
        /*00a6*/ 	.short	(.L_41 - .L_40)
.L_40:
        /*00a8*/ 	.word	0x00000008
.L_41:


//--------------------- .nv.info._Z23multi_warp_chase_kernelPiS_iPm --------------------------
	.section	.nv.info._Z23multi_warp_chase_kernelPiS_iPm,"",@"SHT_CUDA_INFO"
	.sectionflags	@""
	.align	4


	//----- nvinfo : EIATTR_CUDA_API_VERSION
	.align		4
        /*0000*/ 	.byte	0x04, 0x37
        /*0002*/ 	.short	(.L_43 - .L_42)
.L_42:
        /*0004*/ 	.word	0x00000082


	//----- nvinfo : EIATTR_KPARAM_INFO
	.align		4
.L_43:
        /*0008*/ 	.byte	0x04, 0x17
        /*000a*/ 	.short	(.L_45 - .L_44)
.L_44:
        /*000c*/ 	.word	0x00000000
        /*0010*/ 	.short	0x0003
        /*0012*/ 	.short	0x0018
        /*0014*/ 	.byte	0x00, 0xf5, 0x21, 0x00


	//----- nvinfo : EIATTR_KPARAM_INFO
	.align		4
.L_45:
        /*0018*/ 	.byte	0x04, 0x17
        /*001a*/ 	.short	(.L_47 - .L_46)
.L_46:
        /*001c*/ 	.word	0x00000000
        /*0020*/ 	.short	0x0002
        /*0022*/ 	.short	0x0010
        /*0024*/ 	.byte	0x00, 0xf0, 0x11, 0x00


	//----- nvinfo : EIATTR_KPARAM_INFO
	.align		4
.L_47:
        /*0028*/ 	.byte	0x04, 0x17
        /*002a*/ 	.short	(.L_49 - .L_48)
.L_48:
        /*002c*/ 	.word	0x00000000
        /*0030*/ 	.short	0x0001
        /*0032*/ 	.short	0x0008
        /*0034*/ 	.byte	0x00, 0xf5, 0x21, 0x00


	//----- nvinfo : EIATTR_KPARAM_INFO
	.align		4
.L_49:
        /*0038*/ 	.byte	0x04, 0x17
        /*003a*/ 	.short	(.L_51 - .L_50)
.L_50:
        /*003c*/ 	.word	0x00000000
        /*0040*/ 	.short	0x0000
        /*0042*/ 	.short	0x0000
        /*0044*/ 	.byte	0x00, 0xf5, 0x21, 0x00


	//----- nvinfo : EIATTR_SPARSE_MMA_MASK
	.align		4
.L_51:
        /*0048*/ 	.byte	0x03, 0x50
        /*004a*/ 	.short	0x0000


	//----- nvinfo : EIATTR_MAXREG_COUNT
	.align		4
        /*004c*/ 	.byte	0x03, 0x1b
        /*004e*/ 	.short	0x00ff


	//----- nvinfo : EIATTR_MERCURY_ISA_VERSION
	.align		4
        /*0050*/ 	.byte	0x03, 0x5f
        /*0052*/ 	.short	0x0101


	//----- nvinfo : EIATTR_VRC_CTA_INIT_COUNT
	.align		4
        /*0054*/ 	.byte	0x02, 0x4a
	.zero		1
	.zero		1


	//----- nvinfo : EIATTR_EXIT_INSTR_OFFSETS
	.align		4
        /*0058*/ 	.byte	0x04, 0x1c
        /*005a*/ 	.short	(.L_53 - .L_52)


	//   ....[0]....
.L_52:
        /*005c*/ 	.word	0x00000030


	//   ....[1]....
        /*0060*/ 	.word	0x00000210


	//----- nvinfo : EIATTR_CBANK_PARAM_SIZE
	.align		4
.L_53:
        /*0064*/ 	.byte	0x03, 0x19
        /*0066*/ 	.short	0x0020


	//----- nvinfo : EIATTR_PARAM_CBANK
	.align		4
        /*0068*/ 	.byte	0x04, 0x0a
        /*006a*/ 	.short	(.L_55 - .L_54)
	.align		4
.L_54:
        /*006c*/ 	.word	index@(.nv.constant0._Z23multi_warp_chase_kernelPiS_iPm)
        /*0070*/ 	.short	0x0380
        /*0072*/ 	.short	0x0020


	//----- nvinfo : EIATTR_SW_WAR
	.align		4
.L_55:
        /*0074*/ 	.byte	0x04, 0x36
        /*0076*/ 	.short	(.L_57 - .L_56)
.L_56:
        /*0078*/ 	.word	0x00000008
.L_57:


//--------------------- .nv.info._Z28pointer_chase_latency_kernelPiiiPm --------------------------
	.section	.nv.info._Z28pointer_chase_latency_kernelPiiiPm,"",@"SHT_CUDA_INFO"
	.sectionflags	@""
	.align	4


	//----- nvinfo : EIATTR_CUDA_API_VERSION
	.align		4
        /*0000*/ 	.byte	0x04, 0x37
        /*0002*/ 	.short	(.L_59 - .L_58)
.L_58:
        /*0004*/ 	.word	0x00000082


	//----- nvinfo : EIATTR_KPARAM_INFO
	.align		4
.L_59:
        /*0008*/ 	.byte	0x04, 0x17
        /*000a*/ 	.short	(.L_61 - .L_60)
.L_60:
        /*000c*/ 	.word	0x00000000
        /*0010*/ 	.short	0x0003
        /*0012*/ 	.short	0x0010
        /*0014*/ 	.byte	0x00, 0xf5, 0x21, 0x00


	//----- nvinfo : EIATTR_KPARAM_INFO
	.align		4
.L_61:
        /*0018*/ 	.byte	0x04, 0x17
        /*001a*/ 	.short	(.L_63 - .L_62)
.L_62:
        /*001c*/ 	.word	0x00000000
        /*0020*/ 	.short	0x0002
        /*0022*/ 	.short	0x000c
        /*0024*/ 	.byte	0x00, 0xf0, 0x11, 0x00


	//----- nvinfo : EIATTR_KPARAM_INFO
	.align		4
.L_63:
        /*0028*/ 	.byte	0x04, 0x17
        /*002a*/ 	.short	(.L_65 - .L_64)
.L_64:
        /*002c*/ 	.word	0x00000000
        /*0030*/ 	.short	0x0001
        /*0032*/ 	.short	0x0008
        /*0034*/ 	.byte	0x00, 0xf0, 0x11, 0x00


	//----- nvinfo : EIATTR_KPARAM_INFO
	.align		4
.L_65:
        /*0038*/ 	.byte	0x04, 0x17
        /*003a*/ 	.short	(.L_67 - .L_66)
.L_66:
        /*003c*/ 	.word	0x00000000
        /*0040*/ 	.short	0x0000
        /*0042*/ 	.short	0x0000
        /*0044*/ 	.byte	0x00, 0xf5, 0x21, 0x00


	//----- nvinfo : EIATTR_SPARSE_MMA_MASK
	.align		4
.L_67:
        /*0048*/ 	.byte	0x03, 0x50
        /*004a*/ 	.short	0x0000


	//----- nvinfo : EIATTR_MAXREG_COUNT
	.align		4
        /*004c*/ 	.byte	0x03, 0x1b
        /*004e*/ 	.short	0x00ff


	//----- nvinfo : EIATTR_MERCURY_ISA_VERSION
	.align		4
        /*0050*/ 	.byte	0x03, 0x5f
        /*0052*/ 	.short	0x0101


	//----- nvinfo : EIATTR_VRC_CTA_INIT_COUNT
	.align		4
        /*0054*/ 	.byte	0x02, 0x4a
	.zero		1
	.zero		1


	//----- nvinfo : EIATTR_EXIT_INSTR_OFFSETS
	.align		4
        /*0058*/ 	.byte	0x04, 0x1c
        /*005a*/ 	.short	(.L_69 - .L_68)


	//   ....[0]....
.L_68:
        /*005c*/ 	.word	0x00000060


	//   ....[1]....
        /*0060*/ 	.word	0x000001c0


	//----- nvinfo : EIATTR_CBANK_PARAM_SIZE
	.align		4
.L_69:
        /*0064*/ 	.byte	0x03, 0x19
        /*0066*/ 	.short	0x0018


	//----- nvinfo : EIATTR_PARAM_CBANK
	.align		4
        /*0068*/ 	.byte	0x04, 0x0a
        /*006a*/ 	.short	(.L_71 - .L_70)
	.align		4
.L_70:
        /*006c*/ 	.word	index@(.nv.constant0._Z28pointer_chase_latency_kernelPiiiPm)
        /*0070*/ 	.short	0x0380
        /*0072*/ 	.short	0x0018


	//----- nvinfo : EIATTR_SW_WAR
	.align		4
.L_71:
        /*0074*/ 	.byte	0x04, 0x36
        /*0076*/ 	.short	(.L_73 - .L_72)
.L_72:
        /*0078*/ 	.word	0x00000008
.L_73:


//--------------------- .nv.callgraph             --------------------------
	.section	.nv.callgraph,"",@"SHT_CUDA_CALLGRAPH"
	.align	4
	.sectionentsize	8
	.align		4
        /*0000*/ 	.word	0x00000000
	.align		4
        /*0004*/ 	.word	0xffffffff
	.align		4
        /*0008*/ 	.word	0x00000000
	.align		4
        /*000c*/ 	.word	0xfffffffe
	.align		4
        /*0010*/ 	.word	0x00000000
	.align		4
        /*0014*/ 	.word	0xfffffffd
	.align		4
        /*0018*/ 	.word	0x00000000
	.align		4
        /*001c*/ 	.word	0xfffffffc


//--------------------- .text._Z21bandwidth_test_kernelPfiiS_Pmi --------------------------
	.section	.text._Z21bandwidth_test_kernelPfiiS_Pmi,"ax",@progbits
	.align	128
        .global         _Z21bandwidth_test_kernelPfiiS_Pmi
        .type           _Z21bandwidth_test_kernelPfiiS_Pmi,@function
        .size           _Z21bandwidth_test_kernelPfiiS_Pmi,(.L_x_26 - _Z21bandwidth_test_kernelPfiiS_Pmi)
        .other          _Z21bandwidth_test_kernelPfiiS_Pmi,@"STO_CUDA_ENTRY STV_DEFAULT"
_Z21bandwidth_test_kernelPfiiS_Pmi:
.text._Z21bandwidth_test_kernelPfiiS_Pmi:
[----:B------:R-:W-:Y:S01]  /*0000*/  LDC R1, c[0x0][0x37c] ;  /* 0x0000df00ff017b82 */ /* 0x000fe20000000800 */
[----:B------:R-:W0:Y:S07]  /*0010*/  S2R R9, SR_TID.X ;  /* 0x0000000000097919 */ /* 0x000e2e0000002100 */
[----:B------:R-:W1:Y:S08]  /*0020*/  S2UR UR12, SR_CTAID.X ;  /* 0x00000000000c79c3 */ /* 0x000e700000002500 */
[----:B------:R-:W1:Y:S01]  /*0030*/  LDC R8, c[0x0][0x360] ;  /* 0x0000d800ff087b82 */ /* 0x000e620000000800 */
[----:B0-----:R-:W-:Y:S01]  /*0040*/  ISETP.NE.AND P0, PT, R9, RZ, PT ;  /* 0x000000ff0900720c */ /* 0x001fe20003f05270 */
[----:B-1----:R-:W-:-:S12]  /*0050*/  IMAD R8, R8, UR12, R9 ;  /* 0x0000000c08087c24 */ /* 0x002fd8000f8e0209 */
[----:B------:R-:W-:Y:S01]  /*0060*/  @!P0 CS2R R2, SR_CLOCKLO ;  /* 0x0000000000028805 */ /* 0x000fe20000015000 */
[----:B------:R-:W0:Y:S01]  /*0070*/  @!P0 S2R R5, SR_CgaCtaId ;  /* 0x0000000000058919 */ /* 0x000e220000008800 */
[----:B------:R-:W-:Y:S01]  /*0080*/  @!P0 MOV R0, 0x400 ;  /* 0x0000040000008802 */ /* 0x000fe20000000f00 */
[----:B------:R-:W1:Y:S01]  /*0090*/  LDCU UR6, c[0x0][0x388] ;  /* 0x00007100ff0677ac */ /* 0x000e620008000800 */
[----:B------:R-:W-:Y:S01]  /*00a0*/  IMAD.MOV.U32 R23, RZ, RZ, RZ ;  /* 0x000000ffff177224 */ /* 0x000fe200078e00ff */
[----:B------:R-:W2:Y:S01]  /*00b0*/  LDCU.64 UR14, c[0x0][0x358] ;  /* 0x00006b00ff0e77ac */ /* 0x000ea20008000a00 */
[----:B-1----:R-:W-:Y:S01]  /*00c0*/  UISETP.GE.AND UP0, UPT, UR6, 0x1, UPT ;  /* 0x000000010600788c */ /* 0x002fe2000bf06270 */
[----:B0-----:R-:W-:-:S05]  /*00d0*/  @!P0 LEA R5, R5, R0, 0x18 ;  /* 0x0000000005058211 */ /* 0x001fca00078ec0ff */
[----:B------:R0:W-:Y:S01]  /*00e0*/  @!P0 STS.64 [R5], R2 ;  /* 0x0000000205008388 */ /* 0x0001e20000000a00 */
[----:B------:R-:W-:Y:S06]  /*00f0*/  BAR.SYNC.DEFER_BLOCKING 0x0 ;  /* 0x0000000000007b1d */ /* 0x000fec0000010000 */
[----:B--2---:R-:W-:Y:S05]  /*0100*/  BRA.U !UP0, `(.L_x_0) ;  /* 0x0000000d08b87547 */ /* 0x004fea000b800000 */
[----:B------:R-:W1:Y:S01]  /*0110*/  LDCU UR8, c[0x0][0x38c] ;  /* 0x00007180ff0877ac */ /* 0x000e620008000800 */
[----:B------:R-:W-:Y:S01]  /*0120*/  IMAD.MOV.U32 R23, RZ, RZ, RZ ;  /* 0x000000ffff177224 */ /* 0x000fe200078e00ff */
[----:B------:R-:W2:Y:S01]  /*0130*/  LDCU UR5, c[0x0][0x3a0] ;  /* 0x00007400ff0577ac */ /* 0x000ea20008000800 */
[----:B------:R-:W-:Y:S01]  /*0140*/  UISETP.GE.U32.AND UP0, UPT, UR6, 0x4, UPT ;  /* 0x000000040600788c */ /* 0x000fe2000bf06070 */
[----:B------:R-:W3:Y:S01]  /*0150*/  LDCU UR13, c[0x0][0x3a0] ;  /* 0x00007400ff0d77ac */ /* 0x000ee20008000800 */
[----:B------:R-:W-:Y:S01]  /*0160*/  ULOP3.LUT UR10, UR6, 0x3, URZ, 0xc0, !UPT ;  /* 0x00000003060a7892 */ /* 0x000fe2000f8ec0ff */
[----:B------:R-:W-:Y:S01]  /*0170*/  UMOV UR4, URZ ;  /* 0x000000ff00047c82 */ /* 0x000fe20008000000 */
[----:B-1----:R-:W-:Y:S02]  /*0180*/  USHF.R.S32.HI UR16, URZ, 0x1f, UR8 ;  /* 0x0000001fff107899 */ /* 0x002fe40008011408 */
[----:B--2---:R-:W-:-:S03]  /*0190*/  USHF.R.S32.HI UR5, URZ, 0x1f, UR5 ;  /* 0x0000001fff057899 */ /* 0x004fc60008011405 */
[----:B------:R-:W-:Y:S09]  /*01a0*/  BRA.U !UP0, `(.L_x_1) ;  /* 0x0000000908c87547 */ /* 0x000ff2000b800000 */
[----:B------:R-:W1:Y:S01]  /*01b0*/  LDC R7, c[0x0][0x38c] ;  /* 0x0000e300ff077b82 */ /* 0x000e620000000800 */
[----:B------:R-:W-:Y:S01]  /*01c0*/  SHF.R.S32.HI R0, RZ, 0x1f, R8 ;  /* 0x0000001fff007819 */ /* 0x000fe20000011408 */
[C---:B0-----:R-:W-:Y:S01]  /*01d0*/  IMAD R3, R8.reuse, UR16, RZ ;  /* 0x0000001008037c24 */ /* 0x041fe2000f8e02ff */
[C---:B------:R-:W-:Y:S01]  /*01e0*/  IADD3 R10, P0, PT, R8.reuse, 0x2, RZ ;  /* 0x00000002080a7810 */ /* 0x040fe20007f1e0ff */
[----:B------:R-:W-:Y:S01]  /*01f0*/  IMAD.U32 R12, RZ, RZ, UR8 ;  /* 0x00000008ff0c7e24 */ /* 0x000fe2000f8e00ff */
[----:B------:R-:W-:Y:S01]  /*0200*/  IADD3 R14, P1, PT, R8, 0x3, RZ ;  /* 0x00000003080e7810 */ /* 0x000fe20007f3e0ff */
[----:B------:R-:W-:Y:S01]  /*0210*/  IMAD R3, R0, UR8, R3 ;  /* 0x0000000800037c24 */ /* 0x000fe2000f8e0203 */
[----:B------:R-:W-:Y:S01]  /*0220*/  MOV R13, UR16 ;  /* 0x00000010000d7c02 */ /* 0x000fe20008000f00 */
[--C-:B------:R-:W-:Y:S01]  /*0230*/  IMAD.X R2, RZ, RZ, R0.reuse, P0 ;  /* 0x000000ffff027224 */ /* 0x100fe200000e0600 */
[----:B------:R-:W-:Y:S01]  /*0240*/  ULOP3.LUT UR4, UR6, 0x7ffffffc, URZ, 0xc0, !UPT ;  /* 0x7ffffffc06047892 */ /* 0x000fe2000f8ec0ff */
[----:B------:R-:W-:Y:S01]  /*0250*/  IMAD.X R0, RZ, RZ, R0, P1 ;  /* 0x000000ffff007224 */ /* 0x000fe200008e0600 */
[----:B------:R-:W0:Y:S01]  /*0260*/  LDCU UR17, c[0x0][0x3a0] ;  /* 0x00007400ff1177ac */ /* 0x000e220008000800 */
[----:B------:R-:W-:-:S02]  /*0270*/  IMAD R5, R2, UR8, RZ ;  /* 0x0000000802057c24 */ /* 0x000fc4000f8e02ff */
[----:B------:R-:W-:Y:S01]  /*0280*/  IMAD R15, R0, UR8, RZ ;  /* 0x00000008000f7c24 */ /* 0x000fe2000f8e02ff */
[----:B------:R-:W2:Y:S01]  /*0290*/  LDCU UR9, c[0x0][0x38c] ;  /* 0x00007180ff0977ac */ /* 0x000ea20008000800 */
[----:B------:R-:W-:Y:S01]  /*02a0*/  IMAD.WIDE.U32 R12, R8, UR8, R12 ;  /* 0x00000008080c7c25 */ /* 0x000fe2000f8e000c */
[----:B------:R-:W4:Y:S03]  /*02b0*/  LDCU.64 UR18, c[0x0][0x380] ;  /* 0x00007000ff1277ac */ /* 0x000f260008000a00 */
[----:B------:R-:W-:Y:S01]  /*02c0*/  IMAD R5, R10, UR16, R5 ;  /* 0x000000100a057c24 */ /* 0x000fe2000f8e0205 */
[----:B------:R-:W-:Y:S01]  /*02d0*/  IADD3 R6, PT, PT, R13, R3, RZ ;  /* 0x000000030d067210 */ /* 0x000fe20007ffe0ff */
[----:B------:R-:W-:Y:S01]  /*02e0*/  IMAD R17, R14, UR16, R15 ;  /* 0x000000100e117c24 */ /* 0x000fe2000f8e020f */
[----:B------:R-:W-:Y:S01]  /*02f0*/  UIADD3 UR11, UPT, UPT, -UR4, URZ, URZ ;  /* 0x000000ff040b7290 */ /* 0x000fe2000fffe1ff */
[----:B------:R-:W-:Y:S01]  /*0300*/  IMAD.WIDE.U32 R10, R10, UR8, RZ ;  /* 0x000000080a0a7c25 */ /* 0x000fe2000f8e00ff */
[----:B------:R-:W-:Y:S01]  /*0310*/  UMOV UR6, URZ ;  /* 0x000000ff00067c82 */ /* 0x000fe20008000000 */
[----:B------:R-:W-:-:S02]  /*0320*/  UMOV UR7, URZ ;  /* 0x000000ff00077c82 */ /* 0x000fc40008000000 */
[----:B------:R-:W-:-:S04]  /*0330*/  IMAD.WIDE.U32 R14, R14, UR8, RZ ;  /* 0x000000080e0e7c25 */ /* 0x000fc8000f8e00ff */
[----:B------:R-:W-:Y:S02]  /*0340*/  IMAD.MOV.U32 R23, RZ, RZ, RZ ;  /* 0x000000ffff177224 */ /* 0x000fe400078e00ff */
[----:B------:R-:W-:Y:S02]  /*0350*/  IMAD.IADD R5, R11, 0x1, R5 ;  /* 0x000000010b057824 */ /* 0x000fe400078e0205 */
[----:B0-2-4-:R-:W-:-:S07]  /*0360*/  IMAD.IADD R3, R15, 0x1, R17 ;  /* 0x000000010f037824 */ /* 0x015fce00078e0211 */
.L_x_14:
[----:B------:R-:W-:Y:S01]  /*0370*/  SHF.R.S32.HI R0, RZ, 0x1f, R8 ;  /* 0x0000001fff007819 */ /* 0x000fe20000011408 */
[C---:B------:R-:W-:Y:S01]  /*0380*/  IMAD R2, R8.reuse, UR16, RZ ;  /* 0x0000001008027c24 */ /* 0x040fe2000f8e02ff */
[----:B------:R-:W-:Y:S01]  /*0390*/  BSSY.RECONVERGENT B0, `(.L_x_2) ;  /* 0x0000020000007945 */ /* 0x000fe20003800200 */
[----:B-1----:R-:W-:-:S04]  /*03a0*/  IMAD.WIDE.U32 R16, R8, R7, UR6 ;  /* 0x0000000608107e25 */ /* 0x002fc8000f8e0007 */
[----:B------:R-:W-:-:S04]  /*03b0*/  IMAD R19, R0, R7, R2 ;  /* 0x0000000700137224 */ /* 0x000fc800078e0202 */
[----:B------:R-:W-:-:S05]  /*03c0*/  IMAD.IADD R2, R19, 0x1, R17 ;  /* 0x0000000113027824 */ /* 0x000fca00078e0211 */
[----:B------:R-:W-:-:S04]  /*03d0*/  LOP3.LUT R0, R2, UR5, RZ, 0xfc, !PT ;  /* 0x0000000502007c12 */ /* 0x000fc8000f8efcff */
[----:B------:R-:W-:-:S13]  /*03e0*/  ISETP.NE.U32.AND P0, PT, R0, RZ, PT ;  /* 0x000000ff0000720c */ /* 0x000fda0003f05070 */
[----:B------:R-:W-:Y:S05]  /*03f0*/  @P0 BRA `(.L_x_3) ;  /* 0x00000000004c0947 */ /* 0x000fea0003800000 */
[----:B------:R-:W0:Y:S01]  /*0400*/  I2F.U32.RP R0, UR17 ;  /* 0x0000001100007d06 */ /* 0x000e220008209000 */
[----:B------:R-:W-:-:S07]  /*0410*/  ISETP.NE.U32.AND P1, PT, RZ, UR17, PT ;  /* 0x00000011ff007c0c */ /* 0x000fce000bf25070 */
[----:B0-----:R-:W0:Y:S02]  /*0420*/  MUFU.RCP R0, R0 ;  /* 0x0000000000007308 */ /* 0x001e240000001000 */
[----:B0-----:R-:W-:-:S06]  /*0430*/  IADD3 R18, PT, PT, R0, 0xffffffe, RZ ;  /* 0x0ffffffe00127810 */ /* 0x001fcc0007ffe0ff */
[----:B------:R0:W1:Y:S02]  /*0440*/  F2I.FTZ.U32.TRUNC.NTZ R19, R18 ;  /* 0x0000001200137305 */ /* 0x000064000021f000 */
[----:B0-----:R-:W-:Y:S02]  /*0450*/  IMAD.MOV.U32 R18, RZ, RZ, RZ ;  /* 0x000000ffff127224 */ /* 0x001fe400078e00ff */
[----:B-1----:R-:W-:-:S04]  /*0460*/  IMAD.MOV R17, RZ, RZ, -R19 ;  /* 0x000000ffff117224 */ /* 0x002fc800078e0a13 */
[----:B------:R-:W-:-:S04]  /*0470*/  IMAD R17, R17, UR17, RZ ;  /* 0x0000001111117c24 */ /* 0x000fc8000f8e02ff */
[----:B------:R-:W-:-:S04]  /*0480*/  IMAD.HI.U32 R19, R19, R17, R18 ;  /* 0x0000001113137227 */ /* 0x000fc800078e0012 */
[----:B------:R-:W-:Y:S02]  /*0490*/  IMAD.MOV.U32 R17, RZ, RZ, RZ ;  /* 0x000000ffff117224 */ /* 0x000fe400078e00ff */
[----:B------:R-:W-:-:S04]  /*04a0*/  IMAD.HI.U32 R19, R19, R16, RZ ;  /* 0x0000001013137227 */ /* 0x000fc800078e00ff */
[----:B------:R-:W-:-:S04]  /*04b0*/  IMAD.MOV R19, RZ, RZ, -R19 ;  /* 0x000000ffff137224 */ /* 0x000fc800078e0a13 */
[----:B------:R-:W-:-:S05]  /*04c0*/  IMAD R16, R19, UR17, R16 ;  /* 0x0000001113107c24 */ /* 0x000fca000f8e0210 */
[----:B------:R-:W-:-:S13]  /*04d0*/  ISETP.GE.U32.AND P0, PT, R16, UR17, PT ;  /* 0x0000001110007c0c */ /* 0x000fda000bf06070 */
[----:B------:R-:W-:-:S04]  /*04e0*/  @P0 IADD3 R16, PT, PT, R16, -UR17, RZ ;  /* 0x8000001110100c10 */ /* 0x000fc8000fffe0ff */
[----:B------:R-:W-:-:S13]  /*04f0*/  ISETP.GE.U32.AND P0, PT, R16, UR17, PT ;  /* 0x0000001110007c0c */ /* 0x000fda000bf06070 */
[----:B------:R-:W-:Y:S01]  /*0500*/  @P0 VIADD R16, R16, -UR17 ;  /* 0x8000001110100c36 */ /* 0x000fe20008000000 */
[----:B------:R-:W-:Y:S01]  /*0510*/  @!P1 LOP3.LUT R16, RZ, UR17, RZ, 0x33, !PT ;  /* 0x00000011ff109c12 */ /* 0x000fe2000f8e33ff */
[----:B------:R-:W-:Y:S06]  /*0520*/  BRA `(.L_x_4) ;  /* 0x0000000000187947 */ /* 0x000fec0003800000 */
.L_x_3:
[----:B------:R-:W-:Y:S01]  /*0530*/  IMAD.MOV.U32 R4, RZ, RZ, R16 ;  /* 0x000000ffff047224 */ /* 0x000fe200078e0010 */
[----:B------:R-:W-:Y:S02]  /*0540*/  MOV R0, UR5 ;  /* 0x0000000500007c02 */ /* 0x000fe40008000f00 */
[----:B------:R-:W-:-:S07]  /*0550*/  MOV R22, 0x570 ;  /* 0x0000057000167802 */ /* 0x000fce0000000f00 */
[----:B---3--:R-:W-:Y:S05]  /*0560*/  CALL.REL.NOINC `($__internal_0_$__cuda_sm20_rem_s64) ;  /* 0x0000000800ec7944 */ /* 0x008fea0003c00000 */
[----:B------:R-:W-:Y:S02]  /*0570*/  IMAD.MOV.U32 R16, RZ, RZ, R0 ;  /* 0x000000ffff107224 */ /* 0x000fe400078e0000 */
[----:B------:R-:W-:-:S07]  /*0580*/  IMAD.MOV.U32 R17, RZ, RZ, R19 ;  /* 0x000000ffff117224 */ /* 0x000fce00078e0013 */
.L_x_4:
[----:B---3--:R-:W-:Y:S05]  /*0590*/  BSYNC.RECONVERGENT B0 ;  /* 0x0000000000007941 */ /* 0x008fea0003800200 */
.L_x_2:
[----:B------:R-:W-:-:S04]  /*05a0*/  LEA R18, P0, R16, UR18, 0x2 ;  /* 0x0000001210127c11 */ /* 0x000fc8000f8010ff */
[----:B------:R-:W-:-:S05]  /*05b0*/  LEA.HI.X R19, R16, UR19, R17, 0x2, P0 ;  /* 0x0000001310137c11 */ /* 0x000fca00080f1411 */
[----:B------:R-:W2:Y:S01]  /*05c0*/  LDG.E R18, desc[UR14][R18.64] ;  /* 0x0000000e12127981 */ /* 0x000ea2000c1e1900 */
[----:B------:R-:W-:Y:S01]  /*05d0*/  IADD3 R4, P0, PT, R12, UR6, RZ ;  /* 0x000000060c047c10 */ /* 0x000fe2000ff1e0ff */
[----:B------:R-:W-:Y:S03]  /*05e0*/  BSSY.RECONVERGENT B0, `(.L_x_5) ;  /* 0x000001e000007945 */ /* 0x000fe60003800200 */
[----:B------:R-:W-:-:S04]  /*05f0*/  IADD3.X R2, PT, PT, R6, UR7, RZ, P0, !PT ;  /* 0x0000000706027c10 */ /* 0x000fc800087fe4ff */
[----:B------:R-:W-:-:S04]  /*0600*/  LOP3.LUT R0, R2, UR5, RZ, 0xfc, !PT ;  /* 0x0000000502007c12 */ /* 0x000fc8000f8efcff */
[----:B------:R-:W-:Y:S01]  /*0610*/  ISETP.NE.U32.AND P0, PT, R0, RZ, PT ;  /* 0x000000ff0000720c */ /* 0x000fe20003f05070 */
[----:B--2---:R-:W-:-:S12]  /*0620*/  FADD R23, R18, R23 ;  /* 0x0000001712177221 */ /* 0x004fd80000000000 */
[----:B------:R-:W-:Y:S05]  /*0630*/  @P0 BRA `(.L_x_6) ;  /* 0x00000000004c0947 */ /* 0x000fea0003800000 */
[----:B------:R-:W0:Y:S01]  /*0640*/  I2F.U32.RP R2, UR17 ;  /* 0x0000001100027d06 */ /* 0x000e220008209000 */
[----:B------:R-:W-:Y:S01]  /*0650*/  IMAD.MOV.U32 R16, RZ, RZ, RZ ;  /* 0x000000ffff107224 */ /* 0x000fe200078e00ff */
[----:B------:R-:W-:-:S06]  /*0660*/  ISETP.NE.U32.AND P1, PT, RZ, UR17, PT ;  /* 0x00000011ff007c0c */ /* 0x000fcc000bf25070 */
[----:B0-----:R-:W0:Y:S02]  /*0670*/  MUFU.RCP R2, R2 ;  /* 0x0000000200027308 */ /* 0x001e240000001000 */
[----:B0-----:R-:W-:-:S06]  /*0680*/  IADD3 R17, PT, PT, R2, 0xffffffe, RZ ;  /* 0x0ffffffe02117810 */ /* 0x001fcc0007ffe0ff */
[----:B------:R-:W0:Y:S02]  /*0690*/  F2I.FTZ.U32.TRUNC.NTZ R17, R17 ;  /* 0x0000001100117305 */ /* 0x000e24000021f000 */
[----:B0-----:R-:W-:-:S04]  /*06a0*/  IMAD.MOV R19, RZ, RZ, -R17 ;  /* 0x000000ffff137224 */ /* 0x001fc800078e0a11 */
[----:B------:R-:W-:-:S04]  /*06b0*/  IMAD R19, R19, UR17, RZ ;  /* 0x0000001113137c24 */ /* 0x000fc8000f8e02ff */
[----:B------:R-:W-:-:S04]  /*06c0*/  IMAD.HI.U32 R19, R17, R19, R16 ;  /* 0x0000001311137227 */ /* 0x000fc800078e0010 */
[----:B------:R-:W-:Y:S02]  /*06d0*/  HFMA2 R17, -RZ, RZ, 0, 0 ;  /* 0x00000000ff117431 */ /* 0x000fe400000001ff */
[----:B------:R-:W-:-:S05]  /*06e0*/  IMAD.HI.U32 R0, R19, R4, RZ ;  /* 0x0000000413007227 */ /* 0x000fca00078e00ff */
[----:B------:R-:W-:-:S05]  /*06f0*/  IADD3 R0, PT, PT, -R0, RZ, RZ ;  /* 0x000000ff00007210 */ /* 0x000fca0007ffe1ff */
[----:B------:R-:W-:-:S05]  /*0700*/  IMAD R16, R0, UR17, R4 ;  /* 0x0000001100107c24 */ /* 0x000fca000f8e0204 */
[----:B------:R-:W-:-:S13]  /*0710*/  ISETP.GE.U32.AND P0, PT, R16, UR17, PT ;  /* 0x0000001110007c0c */ /* 0x000fda000bf06070 */
[----:B------:R-:W-:-:S05]  /*0720*/  @P0 VIADD R16, R16, -UR17 ;  /* 0x8000001110100c36 */ /* 0x000fca0008000000 */
[----:B------:R-:W-:-:S13]  /*0730*/  ISETP.GE.U32.AND P0, PT, R16, UR17, PT ;  /* 0x0000001110007c0c */ /* 0x000fda000bf06070 */
[----:B------:R-:W-:Y:S01]  /*0740*/  @P0 VIADD R16, R16, -UR17 ;  /* 0x8000001110100c36 */ /* 0x000fe20008000000 */
[----:B------:R-:W-:Y:S01]  /*0750*/  @!P1 LOP3.LUT R16, RZ, UR17, RZ, 0x33, !PT ;  /* 0x00000011ff109c12 */ /* 0x000fe2000f8e33ff */
[----:B------:R-:W-:Y:S06]  /*0760*/  BRA `(.L_x_7) ;  /* 0x0000000000147947 */ /* 0x000fec0003800000 */
.L_x_6:
[----:B------:R-:W-:Y:S01]  /*0770*/  IMAD.U32 R0, RZ, RZ, UR5 ;  /* 0x00000005ff007e24 */ /* 0x000fe2000f8e00ff */
[----:B------:R-:W-:-:S07]  /*0780*/  MOV R22, 0x7a0 ;  /* 0x000007a000167802 */ /* 0x000fce0000000f00 */
[----:B------:R-:W-:Y:S05]  /*0790*/  CALL.REL.NOINC `($__internal_0_$__cuda_sm20_rem_s64) ;  /* 0x0000000800607944 */ /* 0x000fea0003c00000 */
[----:B------:R-:W-:Y:S01]  /*07a0*/  IMAD.MOV.U32 R16, RZ, RZ, R0 ;  /* 0x000000ffff107224 */ /* 0x000fe200078e0000 */
[----:B------:R-:W-:-:S07]  /*07b0*/  MOV R17, R19 ;  /* 0x0000001300117202 */ /* 0x000fce0000000f00 */
.L_x_7:
[----:B------:R-:W-:Y:S05]  /*07c0*/  BSYNC.RECONVERGENT B0 ;  /* 0x0000000000007941 */ /* 0x000fea0003800200 */
.L_x_5:
        /* <DEDUP_REMOVED lines=11> */
[----:B------:R-:W-:Y:S01]  /*0880*/  HFMA2 R16, -RZ, RZ, 0, 0 ;  /* 0x00000000ff107431 */ /* 0x000fe200000001ff */
[----:B------:R-:W-:-:S06]  /*0890*/  ISETP.NE.U32.AND P1, PT, RZ, UR17, PT ;  /* 0x00000011ff007c0c */ /* 0x000fcc000bf25070 */
[----:B0-----:R-:W0:Y:S02]  /*08a0*/  MUFU.RCP R2, R2 ;  /* 0x0000000200027308 */ /* 0x001e240000001000 */
[----:B0-----:R-:W-:-:S06]  /*08b0*/  VIADD R17, R2, 0xffffffe ;  /* 0x0ffffffe02117836 */ /* 0x001fcc0000000000 */
[----:B------:R-:W0:Y:S02]  /*08c0*/  F2I.FTZ.U32.TRUNC.NTZ R17, R17 ;  /* 0x0000001100117305 */ /* 0x000e24000021f000 */
[----:B0-----:R-:W-:-:S04]  /*08d0*/  IMAD.MOV R19, RZ, RZ, -R17 ;  /* 0x000000ffff137224 */ /* 0x001fc800078e0a11 */
[----:B------:R-:W-:-:S04]  /*08e0*/  IMAD R19, R19, UR17, RZ ;  /* 0x0000001113137c24 */ /* 0x000fc8000f8e02ff */
[----:B------:R-:W-:-:S04]  /*08f0*/  IMAD.HI.U32 R19, R17, R19, R16 ;  /* 0x0000001311137227 */ /* 0x000fc800078e0010 */
[----:B------:R-:W-:Y:S02]  /*0900*/  IMAD.MOV.U32 R17, RZ, RZ, RZ ;  /* 0x000000ffff117224 */ /* 0x000fe400078e00ff */
[----:B------:R-:W-:-:S04]  /*0910*/  IMAD.HI.U32 R0, R19, R4, RZ ;  /* 0x0000000413007227 */ /* 0x000fc800078e00ff */
[----:B------:R-:W-:-:S04]  /*0920*/  IMAD.MOV R0, RZ, RZ, -R0 ;  /* 0x000000ffff007224 */ /* 0x000fc800078e0a00 */
[----:B------:R-:W-:-:S05]  /*0930*/  IMAD R16, R0, UR17, R4 ;  /* 0x0000001100107c24 */ /* 0x000fca000f8e0204 */
[----:B------:R-:W-:-:S13]  /*0940*/  ISETP.GE.U32.AND P0, PT, R16, UR17, PT ;  /* 0x0000001110007c0c */ /* 0x000fda000bf06070 */
[----:B------:R-:W-:-:S05]  /*0950*/  @P0 VIADD R16, R16, -UR17 ;  /* 0x8000001110100c36 */ /* 0x000fca0008000000 */
[----:B------:R-:W-:-:S13]  /*0960*/  ISETP.GE.U32.AND P0, PT, R16, UR17, PT ;  /* 0x0000001110007c0c */ /* 0x000fda000bf06070 */
[----:B------:R-:W-:Y:S02]  /*0970*/  @P0 IADD3 R16, PT, PT, R16, -UR17, RZ ;  /* 0x8000001110100c10 */ /* 0x000fe4000fffe0ff */
[----:B------:R-:W-:Y:S01]  /*0980*/  @!P1 LOP3.LUT R16, RZ, UR17, RZ, 0x33, !PT ;  /* 0x00000011ff109c12 */ /* 0x000fe2000f8e33ff */
[----:B------:R-:W-:Y:S06]  /*0990*/  BRA `(.L_x_10) ;  /* 0x0000000000147947 */ /* 0x000fec0003800000 */
.L_x_9:
[----:B------:R-:W-:Y:S01]  /*09a0*/  IMAD.U32 R0, RZ, RZ, UR5 ;  /* 0x00000005ff007e24 */ /* 0x000fe2000f8e00ff */
[----:B------:R-:W-:-:S07]  /*09b0*/  MOV R22, 0x9d0 ;  /* 0x000009d000167802 */ /* 0x000fce0000000f00 */
[----:B------:R-:W-:Y:S05]  /*09c0*/  CALL.REL.NOINC `($__internal_0_$__cuda_sm20_rem_s64) ;  /* 0x0000000400d47944 */ /* 0x000fea0003c00000 */
[----:B------:R-:W-:Y:S01]  /*09d0*/  MOV R16, R0 ;  /* 0x0000000000107202 */ /* 0x000fe20000000f00 */
[----:B------:R-:W-:-:S07]  /*09e0*/  IMAD.MOV.U32 R17, RZ, RZ, R19 ;  /* 0x000000ffff117224 */ /* 0x000fce00078e0013 */
.L_x_10:
[----:B------:R-:W-:Y:S05]  /*09f0*/  BSYNC.RECONVERGENT B0 ;  /* 0x0000000000007941 */ /* 0x000fea0003800200 */
.L_x_8:
        /* <DEDUP_REMOVED lines=14> */
[----:B0-----:R-:W-:-:S06]  /*0ae0*/  VIADD R17, R2, 0xffffffe ;  /* 0x0ffffffe02117836 */ /* 0x001fcc0000000000 */
[----:B------:R-:W0:Y:S02]  /*0af0*/  F2I.FTZ.U32.TRUNC.NTZ R17, R17 ;  /* 0x0000001100117305 */ /* 0x000e24000021f000 */
[----:B0-----:R-:W-:-:S05]  /*0b00*/  IADD3 R19, PT, PT, RZ, -R17, RZ ;  /* 0x80000011ff137210 */ /* 0x001fca0007ffe0ff */
        /* <DEDUP_REMOVED lines=12> */
.L_x_12:
[----:B------:R-:W-:Y:S02]  /*0bd0*/  MOV R0, UR5 ;  /* 0x0000000500007c02 */ /* 0x000fe40008000f00 */
[----:B------:R-:W-:-:S07]  /*0be0*/  MOV R22, 0xc00 ;  /* 0x00000c0000167802 */ /* 0x000fce0000000f00 */
[----:B------:R-:W-:Y:S05]  /*0bf0*/  CALL.REL.NOINC `($__internal_0_$__cuda_sm20_rem_s64) ;  /* 0x0000000400487944 */ /* 0x000fea0003c00000 */
[----:B------:R-:W-:Y:S02]  /*0c00*/  IMAD.MOV.U32 R16, RZ, RZ, R0 ;  /* 0x000000ffff107224 */ /* 0x000fe400078e0000 */
[----:B------:R-:W-:-:S07]  /*0c10*/  IMAD.MOV.U32 R17, RZ, RZ, R19 ;  /* 0x000000ffff117224 */ /* 0x000fce00078e0013 */
.L_x_13:
[----:B------:R-:W-:Y:S05]  /*0c20*/  BSYNC.RECONVERGENT B0 ;  /* 0x0000000000007941 */ /* 0x000fea0003800200 */
.L_x_11:
[----:B------:R-:W-:-:S04]  /*0c30*/  LEA R18, P0, R16, UR18, 0x2 ;  /* 0x0000001210127c11 */ /* 0x000fc8000f8010ff */
[----:B------:R-:W-:-:S05]  /*0c40*/  LEA.HI.X R19, R16, UR19, R17, 0x2, P0 ;  /* 0x0000001310137c11 */ /* 0x000fca00080f1411 */
[----:B------:R-:W2:Y:S01]  /*0c50*/  LDG.E R18, desc[UR14][R18.64] ;  /* 0x0000000e12127981 */ /* 0x000ea2000c1e1900 */
[----:B------:R-:W-:Y:S01]  /*0c60*/  UMOV UR8, UR9 ;  /* 0x0000000900087c82 */ /* 0x000fe20008000000 */
[----:B------:R-:W-:Y:S02]  /*0c70*/  UIADD3 UR11, UPT, UPT, UR11, 0x4, URZ ;  /* 0x000000040b0b7890 */ /* 0x000fe4000fffe0ff */
[----:B------:R-:W-:-:S04]  /*0c80*/  ULEA UR6, UP0, UR8, UR6, 0x2 ;  /* 0x0000000608067291 */ /* 0x000fc8000f8010ff */
[----:B------:R-:W-:Y:S02]  /*0c90*/  ULEA.HI.X UR7, UR8, UR7, UR16, 0x2, UP0 ;  /* 0x0000000708077291 */ /* 0x000fe400080f1410 */
[----:B------:R-:W-:Y:S01]  /*0ca0*/  UISETP.NE.AND UP0, UPT, UR11, URZ, UPT ;  /* 0x000000ff0b00728c */ /* 0x000fe2000bf05270 */
[----:B--2---:R-:W-:-:S08]  /*0cb0*/  FADD R23, R23, R18 ;  /* 0x0000001217177221 */ /* 0x004fd00000000000 */
[----:B------:R-:W-:Y:S05]  /*0cc0*/  BRA.U UP0, `(.L_x_14) ;  /* 0xfffffff500a87547 */ /* 0x000fea000b83ffff */
.L_x_1:
[----:B------:R-:W-:-:S09]  /*0cd0*/  UISETP.NE.AND UP0, UPT, UR10, URZ, UPT ;  /* 0x000000ff0a00728c */ /* 0x000fd2000bf05270 */
[----:B------:R-:W-:Y:S05]  /*0ce0*/  BRA.U !UP0, `(.L_x_0) ;  /* 0x0000000108c07547 */ /* 0x000fea000b800000 */
[C---:B------:R-:W-:Y:S01]  /*0cf0*/  IADD3 R4, P0, PT, R8.reuse, UR4, RZ ;  /* 0x0000000408047c10 */ /* 0x040fe2000ff1e0ff */
[----:B------:R-:W1:Y:S03]  /*0d00*/  LDCU UR7, c[0x0][0x3a0] ;  /* 0x00007400ff0777ac */ /* 0x000e660008000800 */
[----:B------:R-:W-:Y:S01]  /*0d10*/  LEA.HI.X.SX32 R0, R8, RZ, 0x1, P0 ;  /* 0x000000ff08007211 */ /* 0x000fe200000f0eff */
[----:B------:R-:W2:Y:S04]  /*0d20*/  LDCU UR9, c[0x0][0x38c] ;  /* 0x00007180ff0977ac */ /* 0x000ea80008000800 */
[----:B0-----:R-:W-:Y:S01]  /*0d30*/  IMAD R3, R0, UR8, RZ ;  /* 0x0000000800037c24 */ /* 0x001fe2000f8e02ff */
[----:B------:R-:W0:Y:S03]  /*0d40*/  LDCU.64 UR18, c[0x0][0x380] ;  /* 0x00007000ff1277ac */ /* 0x000e260008000a00 */
[C---:B------:R-:W-:Y:S01]  /*0d50*/  IMAD R3, R4.reuse, UR16, R3 ;  /* 0x0000001004037c24 */ /* 0x040fe2000f8e0203 */
[----:B------:R-:W-:Y:S01]  /*0d60*/  UIADD3 UR6, UPT, UPT, -UR10, URZ, URZ ;  /* 0x000000ff0a067290 */ /* 0x000fe2000fffe1ff */
[----:B------:R-:W-:-:S05]  /*0d70*/  IMAD.WIDE.U32 R4, R4, UR8, RZ ;  /* 0x0000000804047c25 */ /* 0x000fca000f8e00ff */
[----:B-1----:R-:W-:-:S07]  /*0d80*/  IADD3 R2, PT, PT, R5, R3, RZ ;  /* 0x0000000305027210 */ /* 0x002fce0007ffe0ff */
.L_x_18:
[----:B------:R-:W-:Y:S01]  /*0d90*/  LOP3.LUT R0, R2, UR5, RZ, 0xfc, !PT ;  /* 0x0000000502007c12 */ /* 0x000fe2000f8efcff */
[----:B------:R-:W-:Y:S03]  /*0da0*/  BSSY.RECONVERGENT B0, `(.L_x_15) ;  /* 0x000001b000007945 */ /* 0x000fe60003800200 */
[----:B------:R-:W-:-:S13]  /*0db0*/  ISETP.NE.U32.AND P0, PT, R0, RZ, PT ;  /* 0x000000ff0000720c */ /* 0x000fda0003f05070 */
[----:B------:R-:W-:Y:S05]  /*0dc0*/  @P0 BRA `(.L_x_16) ;  /* 0x00000000004c0947 */ /* 0x000fea0003800000 */
[----:B------:R-:W1:Y:S01]  /*0dd0*/  I2F.U32.RP R5, UR7 ;  /* 0x0000000700057d06 */ /* 0x000e620008209000 */
[----:B------:R-:W-:Y:S01]  /*0de0*/  HFMA2 R6, -RZ, RZ, 0, 0 ;  /* 0x00000000ff067431 */ /* 0x000fe200000001ff */
[----:B------:R-:W-:-:S06]  /*0df0*/  ISETP.NE.U32.AND P1, PT, RZ, UR7, PT ;  /* 0x00000007ff007c0c */ /* 0x000fcc000bf25070 */
[----:B-1----:R-:W1:Y:S02]  /*0e00*/  MUFU.RCP R5, R5 ;  /* 0x0000000500057308 */ /* 0x002e640000001000 */
[----:B-1----:R-:W-:-:S06]  /*0e10*/  VIADD R7, R5, 0xffffffe ;  /* 0x0ffffffe05077836 */ /* 0x002fcc0000000000 */
[----:B------:R-:W1:Y:S02]  /*0e20*/  F2I.FTZ.U32.TRUNC.NTZ R7, R7 ;  /* 0x0000000700077305 */ /* 0x000e64000021f000 */
        /* <DEDUP_REMOVED lines=13> */
.L_x_16:
[----:B------:R-:W-:Y:S01]  /*0f00*/  IMAD.U32 R0, RZ, RZ, UR5 ;  /* 0x00000005ff007e24 */ /* 0x000fe2000f8e00ff */
[----:B------:R-:W-:-:S07]  /*0f10*/  MOV R22, 0xf30 ;  /* 0x00000f3000167802 */ /* 0x000fce0000000f00 */
[----:B0-23--:R-:W-:Y:S05]  /*0f20*/  CALL.REL.NOINC `($__internal_0_$__cuda_sm20_rem_s64) ;  /* 0x00000000007c7944 */ /* 0x00dfea0003c00000 */
[----:B------:R-:W-:Y:S01]  /*0f30*/  MOV R6, R0 ;  /* 0x0000000000067202 */ /* 0x000fe20000000f00 */
[----:B------:R-:W-:-:S07]  /*0f40*/  IMAD.MOV.U32 R7, RZ, RZ, R19 ;  /* 0x000000ffff077224 */ /* 0x000fce00078e0013 */
.L_x_17:
[----:B0-23--:R-:W-:Y:S05]  /*0f50*/  BSYNC.RECONVERGENT B0 ;  /* 0x0000000000007941 */ /* 0x00dfea0003800200 */
.L_x_15:
[----:B------:R-:W-:-:S04]  /*0f60*/  LEA R10, P0, R6, UR18, 0x2 ;  /* 0x00000012060a7c11 */ /* 0x000fc8000f8010ff */
[----:B------:R-:W-:-:S05]  /*0f70*/  LEA.HI.X R11, R6, UR19, R7, 0x2, P0 ;  /* 0x00000013060b7c11 */ /* 0x000fca00080f1407 */
[----:B------:R-:W2:Y:S01]  /*0f80*/  LDG.E R10, desc[UR14][R10.64] ;  /* 0x0000000e0a0a7981 */ /* 0x000ea2000c1e1900 */
[----:B------:R-:W-:Y:S01]  /*0f90*/  UIADD3 UR6, UPT, UPT, UR6, 0x1, URZ ;  /* 0x0000000106067890 */ /* 0x000fe2000fffe0ff */
[----:B------:R-:W-:-:S03]  /*0fa0*/  IADD3 R4, P0, PT, R4, UR9, RZ ;  /* 0x0000000904047c10 */ /* 0x000fc6000ff1e0ff */
[----:B------:R-:W-:Y:S01]  /*0fb0*/  UISETP.NE.AND UP0, UPT, UR6, URZ, UPT ;  /* 0x000000ff0600728c */ /* 0x000fe2000bf05270 */
[----:B------:R-:W-:Y:S01]  /*0fc0*/  IADD3.X R2, PT, PT, R2, UR16, RZ, P0, !PT ;  /* 0x0000001002027c10 */ /* 0x000fe200087fe4ff */
[----:B--2---:R-:W-:-:S07]  /*0fd0*/  FADD R23, R10, R23 ;  /* 0x000000170a177221 */ /* 0x004fce0000000000 */
[----:B------:R-:W-:Y:S05]  /*0fe0*/  BRA.U UP0, `(.L_x_18) ;  /* 0xfffffffd00687547 */ /* 0x000fea000b83ffff */
.L_x_0:
[----:B0-----:R-:W0:Y:S01]  /*0ff0*/  LDC.64 R2, c[0x0][0x390] ;  /* 0x0000e400ff027b82 */ /* 0x001e220000000a00 */
[----:B------:R-:W-:Y:S01]  /*1000*/  ISETP.NE.AND P0, PT, R9, RZ, PT ;  /* 0x000000ff0900720c */ /* 0x000fe20003f05270 */
[----:B0-----:R-:W-:-:S05]  /*1010*/  IMAD.WIDE R2, R8, 0x4, R2 ;  /* 0x0000000408027825 */ /* 0x001fca00078e0202 */
[----:B------:R0:W-:Y:S01]  /*1020*/  STG.E desc[UR14][R2.64], R23 ;  /* 0x0000001702007986 */ /* 0x0001e2000c10190e */
[----:B------:R-:W-:Y:S06]  /*1030*/  BAR.SYNC.DEFER_BLOCKING 0x0 ;  /* 0x0000000000007b1d */ /* 0x000fec0000010000 */
[----:B---3--:R-:W-:Y:S05]  /*1040*/  @P0 EXIT ;  /* 0x000000000000094d */ /* 0x008fea0003800000 */
[----:B------:R-:W-:Y:S01]  /*1050*/  CS2R R4, SR_CLOCKLO ;  /* 0x0000000000047805 */ /* 0x000fe20000015000 */
[----:B------:R-:W1:Y:S01]  /*1060*/  S2UR UR5, SR_CgaCtaId ;  /* 0x00000000000579c3 */ /* 0x000e620000008800 */
[----:B------:R-:W-:Y:S01]  /*1070*/  ISETP.NE.AND P0, PT, RZ, UR12, PT ;  /* 0x0000000cff007c0c */ /* 0x000fe2000bf05270 */
[----:B------:R-:W-:Y:S02]  /*1080*/  UMOV UR4, 0x400 ;  /* 0x0000040000047882 */ /* 0x000fe40000000000 */
[----:B-1----:R-:W-:-:S09]  /*1090*/  ULEA UR4, UR5, UR4, 0x18 ;  /* 0x0000000405047291 */ /* 0x002fd2000f8ec0ff */
[----:B------:R1:W-:Y:S01]  /*10a0*/  STS.64 [UR4+0x8], R4 ;  /* 0x00000804ff007988 */ /* 0x0003e20008000a04 */
[----:B------:R-:W-:Y:S05]  /*10b0*/  @P0 EXIT ;  /* 0x000000000000094d */ /* 0x000fea0003800000 */
[----:B------:R-:W1:Y:S01]  /*10c0*/  LDS.64 R6, [UR4] ;  /* 0x00000004ff067984 */ /* 0x000e620008000a00 */
[----:B0-----:R-:W0:Y:S01]  /*10d0*/  LDC.64 R2, c[0x0][0x398] ;  /* 0x0000e600ff027b82 */ /* 0x001e220000000a00 */
[----:B-1----:R-:W-:-:S05]  /*10e0*/  IADD3 R4, P0, PT, R4, -R6, RZ ;  /* 0x8000000604047210 */ /* 0x002fca0007f1e0ff */
[----:B------:R-:W-:-:S05]  /*10f0*/  IMAD.X R5, R5, 0x1, ~R7, P0 ;  /* 0x0000000105057824 */ /* 0x000fca00000e0e07 */
[----:B0-----:R-:W-:Y:S01]  /*1100*/  STG.E.64 desc[UR14][R2.64], R4 ;  /* 0x0000000402007986 */ /* 0x001fe2000c101b0e */
[----:B------:R-:W-:Y:S05]  /*1110*/  EXIT ;  /* 0x000000000000794d */ /* 0x000fea0003800000 */
        .weak           $__internal_0_$__cuda_sm20_rem_s64
        .type           $__internal_0_$__cuda_sm20_rem_s64,@function
        .size           $__internal_0_$__cuda_sm20_rem_s64,(.L_x_26 - $__internal_0_$__cuda_sm20_rem_s64)
$__internal_0_$__cuda_sm20_rem_s64:
[----:B------:R-:W-:Y:S02]  /*1120*/  IADD3 R16, P1, PT, RZ, -UR13, RZ ;  /* 0x8000000dff107c10 */ /* 0x000fe4000ff3e0ff */
[----:B------:R-:W-:Y:S02]  /*1130*/  ISETP.GE.AND P0, PT, R0, RZ, PT ;  /* 0x000000ff0000720c */ /* 0x000fe40003f06270 */
[-C--:B------:R-:W-:Y:S02]  /*1140*/  IADD3.X R17, PT, PT, RZ, ~R0.reuse, RZ, P1, !PT ;  /* 0x80000000ff117210 */ /* 0x080fe40000ffe4ff */
[----:B------:R-:W-:Y:S02]  /*1150*/  SEL R16, R16, UR13, !P0 ;  /* 0x0000000d10107c07 */ /* 0x000fe4000c000000 */
[----:B------:R-:W-:-:S04]  /*1160*/  SEL R17, R17, R0, !P0 ;  /* 0x0000000011117207 */ /* 0x000fc80004000000 */
[----:B------:R-:W0:Y:S08]  /*1170*/  I2F.U64.RP R24, R16 ;  /* 0x0000001000187312 */ /* 0x000e300000309000 */
[----:B0-----:R-:W0:Y:S02]  /*1180*/  MUFU.RCP R24, R24 ;  /* 0x0000001800187308 */ /* 0x001e240000001000 */
[----:B0-----:R-:W-:-:S06]  /*1190*/  VIADD R18, R24, 0x1ffffffe ;  /* 0x1ffffffe18127836 */ /* 0x001fcc0000000000 */
[----:B------:R-:W0:Y:S02]  /*11a0*/  F2I.U64.TRUNC R18, R18 ;  /* 0x0000001200127311 */ /* 0x000e24000020d800 */
[----:B0-----:R-:W-:-:S04]  /*11b0*/  IMAD.WIDE.U32 R20, R18, R16, RZ ;  /* 0x0000001012147225 */ /* 0x001fc800078e00ff */
[C---:B------:R-:W-:Y:S01]  /*11c0*/  IMAD R25, R18.reuse, R17, R21 ;  /* 0x0000001112197224 */ /* 0x040fe200078e0215 */
[----:B------:R-:W-:Y:S02]  /*11d0*/  IADD3 R27, P0, PT, RZ, -R20, RZ ;  /* 0x80000014ff1b7210 */ /* 0x000fe40007f1e0ff */
[----:B------:R-:W-:Y:S01]  /*11e0*/  MOV R21, R18 ;  /* 0x0000001200157202 */ /* 0x000fe20000000f00 */
[----:B------:R-:W-:Y:S02]  /*11f0*/  IMAD R25, R19, R16, R25 ;  /* 0x0000001013197224 */ /* 0x000fe400078e0219 */
[----:B------:R-:W-:-:S04]  /*1200*/  IMAD.HI.U32 R20, R18, R27, RZ ;  /* 0x0000001b12147227 */ /* 0x000fc800078e00ff */
[----:B------:R-:W-:-:S04]  /*1210*/  IMAD.X R25, RZ, RZ, ~R25, P0 ;  /* 0x000000ffff197224 */ /* 0x000fc800000e0e19 */
[----:B------:R-:W-:-:S04]  /*1220*/  IMAD.WIDE.U32 R20, P0, R18, R25, R20 ;  /* 0x0000001912147225 */ /* 0x000fc80007800014 */
[----:B------:R-:W-:Y:S01]  /*1230*/  IMAD.HI.U32 R20, P1, R19, R27, R20 ;  /* 0x0000001b13147227 */ /* 0x000fe20007820014 */
[----:B------:R-:W-:-:S03]  /*1240*/  IADD3 R27, P4, PT, RZ, -R4, RZ ;  /* 0x80000004ff1b7210 */ /* 0x000fc60007f9e0ff */
[CC--:B------:R-:W-:Y:S02]  /*1250*/  IMAD R21, R19.reuse, R25.reuse, RZ ;  /* 0x0000001913157224 */ /* 0x0c0fe400078e02ff */
[----:B------:R-:W-:-:S03]  /*1260*/  IMAD.HI.U32 R25, R19, R25, RZ ;  /* 0x0000001913197227 */ /* 0x000fc600078e00ff */
[----:B------:R-:W-:Y:S01]  /*1270*/  IADD3 R21, P2, PT, R21, R20, RZ ;  /* 0x0000001415157210 */ /* 0x000fe20007f5e0ff */
[----:B------:R-:W-:-:S04]  /*1280*/  IMAD.X R18, R25, 0x1, R19, P0 ;  /* 0x0000000119127824 */ /* 0x000fc800000e0613 */
[C---:B------:R-:W-:Y:S01]  /*1290*/  IMAD.WIDE.U32 R24, R21.reuse, R16, RZ ;  /* 0x0000001015187225 */ /* 0x040fe200078e00ff */
[----:B------:R-:W-:Y:S02]  /*12a0*/  IADD3.X R18, PT, PT, RZ, RZ, R18, P2, P1 ;  /* 0x000000ffff127210 */ /* 0x000fe400017e2412 */
[----:B------:R-:W-:Y:S01]  /*12b0*/  ISETP.GE.AND P1, PT, R2, RZ, PT ;  /* 0x000000ff0200720c */ /* 0x000fe20003f26270 */
[----:B------:R-:W-:Y:S01]  /*12c0*/  IMAD R19, R21, R17, R25 ;  /* 0x0000001115137224 */ /* 0x000fe200078e0219 */
[----:B------:R-:W-:Y:S02]  /*12d0*/  IADD3 R25, P0, PT, RZ, -R24, RZ ;  /* 0x80000018ff197210 */ /* 0x000fe40007f1e0ff */
[----:B------:R-:W-:Y:S01]  /*12e0*/  SEL R27, R27, R4, !P1 ;  /* 0x000000041b1b7207 */ /* 0x000fe20004800000 */
[----:B------:R-:W-:Y:S02]  /*12f0*/  IMAD R19, R18, R16, R19 ;  /* 0x0000001012137224 */ /* 0x000fe400078e0213 */
[----:B------:R-:W-:-:S04]  /*1300*/  IMAD.HI.U32 R20, R21, R25, RZ ;  /* 0x0000001915147227 */ /* 0x000fc800078e00ff */
[----:B------:R-:W-:-:S04]  /*1310*/  IMAD.X R19, RZ, RZ, ~R19, P0 ;  /* 0x000000ffff137224 */ /* 0x000fc800000e0e13 */
[----:B------:R-:W-:-:S04]  /*1320*/  IMAD.WIDE.U32 R20, P0, R21, R19, R20 ;  /* 0x0000001315147225 */ /* 0x000fc80007800014 */
[----:B------:R-:W-:-:S04]  /*1330*/  IMAD.HI.U32 R20, P2, R18, R25, R20 ;  /* 0x0000001912147227 */ /* 0x000fc80007840014 */
[CC--:B------:R-:W-:Y:S02]  /*1340*/  IMAD R21, R18.reuse, R19.reuse, RZ ;  /* 0x0000001312157224 */ /* 0x0c0fe400078e02ff */
[----:B------:R-:W-:-:S03]  /*1350*/  IMAD.HI.U32 R19, R18, R19, RZ ;  /* 0x0000001312137227 */ /* 0x000fc600078e00ff */
[----:B------:R-:W-:Y:S01]  /*1360*/  IADD3 R20, P3, PT, R21, R20, RZ ;  /* 0x0000001415147210 */ /* 0x000fe20007f7e0ff */
[----:B------:R-:W-:Y:S01]  /*1370*/  IMAD.X R19, R19, 0x1, R18, P0 ;  /* 0x0000000113137824 */ /* 0x000fe200000e0612 */
[----:B------:R-:W-:-:S03]  /*1380*/  IADD3.X R21, PT, PT, RZ, ~R2, RZ, P4, !PT ;  /* 0x80000002ff157210 */ /* 0x000fc600027fe4ff */
[C---:B------:R-:W-:Y:S01]  /*1390*/  IMAD.HI.U32 R18, R20.reuse, R27, RZ ;  /* 0x0000001b14127227 */ /* 0x040fe200078e00ff */
[----:B------:R-:W-:Y:S02]  /*13a0*/  SEL R21, R21, R2, !P1 ;  /* 0x0000000215157207 */ /* 0x000fe40004800000 */
[----:B------:R-:W-:Y:S01]  /*13b0*/  IADD3.X R24, PT, PT, RZ, RZ, R19, P3, P2 ;  /* 0x000000ffff187210 */ /* 0x000fe20001fe4413 */
[----:B------:R-:W-:Y:S02]  /*13c0*/  IMAD.MOV.U32 R19, RZ, RZ, RZ ;  /* 0x000000ffff137224 */ /* 0x000fe400078e00ff */
[----:B------:R-:W-:-:S04]  /*13d0*/  IMAD.WIDE.U32 R18, R20, R21, R18 ;  /* 0x0000001514127225 */ /* 0x000fc800078e0012 */
[C---:B------:R-:W-:Y:S02]  /*13e0*/  IMAD R20, R24.reuse, R21, RZ ;  /* 0x0000001518147224 */ /* 0x040fe400078e02ff */
[----:B------:R-:W-:-:S04]  /*13f0*/  IMAD.HI.U32 R19, P0, R24, R27, R18 ;  /* 0x0000001b18137227 */ /* 0x000fc80007800012 */
[----:B------:R-:W-:Y:S01]  /*1400*/  IMAD.HI.U32 R25, R24, R21, RZ ;  /* 0x0000001518197227 */ /* 0x000fe200078e00ff */
[----:B------:R-:W-:-:S04]  /*1410*/  IADD3 R29, P2, PT, R20, R19, RZ ;  /* 0x00000013141d7210 */ /* 0x000fc80007f5e0ff */
[----:B------:R-:W-:Y:S01]  /*1420*/  IADD3.X R25, PT, PT, R25, RZ, RZ, P0, !PT ;  /* 0x000000ff19197210 */ /* 0x000fe200007fe4ff */
[----:B------:R-:W-:-:S04]  /*1430*/  IMAD.WIDE.U32 R18, R29, R16, RZ ;  /* 0x000000101d127225 */ /* 0x000fc800078e00ff */
[----:B------:R-:W-:Y:S02]  /*1440*/  IMAD.X R25, RZ, RZ, R25, P2 ;  /* 0x000000ffff197224 */ /* 0x000fe400010e0619 */
[----:B------:R-:W-:Y:S01]  /*1450*/  IMAD R29, R29, R17, R19 ;  /* 0x000000111d1d7224 */ /* 0x000fe200078e0213 */
[----:B------:R-:W-:-:S03]  /*1460*/  IADD3 R19, P2, PT, -R18, R27, RZ ;  /* 0x0000001b12137210 */ /* 0x000fc60007f5e1ff */
[-C--:B------:R-:W-:Y:S01]  /*1470*/  IMAD R18, R25, R16.reuse, R29 ;  /* 0x0000001019127224 */ /* 0x080fe200078e021d */
[----:B------:R-:W-:-:S03]  /*1480*/  ISETP.GE.U32.AND P0, PT, R19, R16, PT ;  /* 0x000000101300720c */ /* 0x000fc60003f06070 */
[----:B------:R-:W-:Y:S01]  /*1490*/  IMAD.X R27, R21, 0x1, ~R18, P2 ;  /* 0x00000001151b7824 */ /* 0x000fe200010e0e12 */
[----:B------:R-:W-:-:S04]  /*14a0*/  IADD3 R18, P2, PT, R19, -R16, RZ ;  /* 0x8000001013127210 */ /* 0x000fc80007f5e0ff */
[CC--:B------:R-:W-:Y:S02]  /*14b0*/  ISETP.GE.U32.AND.EX P0, PT, R27.reuse, R17.reuse, PT, P0 ;  /* 0x000000111b00720c */ /* 0x0c0fe40003f06100 */
[----:B------:R-:W-:Y:S02]  /*14c0*/  IADD3.X R25, PT, PT, R27, ~R17, RZ, P2, !PT ;  /* 0x800000111b197210 */ /* 0x000fe400017fe4ff */
[----:B------:R-:W-:Y:S02]  /*14d0*/  SEL R21, R18, R19, P0 ;  /* 0x0000001312157207 */ /* 0x000fe40000000000 */
[----:B------:R-:W-:Y:S02]  /*14e0*/  SEL R25, R25, R27, P0 ;  /* 0x0000001b19197207 */ /* 0x000fe40000000000 */
[CC--:B------:R-:W-:Y:S02]  /*14f0*/  ISETP.GE.U32.AND P0, PT, R21.reuse, R16.reuse, PT ;  /* 0x000000101500720c */ /* 0x0c0fe40003f06070 */
[----:B------:R-:W-:-:S02]  /*1500*/  IADD3 R16, P2, PT, R21, -R16, RZ ;  /* 0x8000001015107210 */ /* 0x000fc40007f5e0ff */
[----:B------:R-:W-:-:S03]  /*1510*/  ISETP.GE.U32.AND.EX P0, PT, R25, R17, PT, P0 ;  /* 0x000000111900720c */ /* 0x000fc60003f06100 */
[----:B------:R-:W-:Y:S01]  /*1520*/  IMAD.X R19, R25, 0x1, ~R17, P2 ;  /* 0x0000000119137824 */ /* 0x000fe200010e0e11 */
[----:B------:R-:W-:-:S04]  /*1530*/  SEL R16, R16, R21, P0 ;  /* 0x0000001510107207 */ /* 0x000fc80000000000 */
[----:B------:R-:W-:Y:S02]  /*1540*/  SEL R19, R19, R25, P0 ;  /* 0x0000001913137207 */ /* 0x000fe40000000000 */
[----:B------:R-:W-:Y:S02]  /*1550*/  IADD3 R17, P2, PT, RZ, -R16, RZ ;  /* 0x80000010ff117210 */ /* 0x000fe40007f5e0ff */
[----:B------:R-:W-:-:S03]  /*1560*/  ISETP.NE.U32.AND P0, PT, RZ, UR13, PT ;  /* 0x0000000dff007c0c */ /* 0x000fc6000bf05070 */
[----:B------:R-:W-:Y:S01]  /*1570*/  IMAD.X R18, RZ, RZ, ~R19, P2 ;  /* 0x000000ffff127224 */ /* 0x000fe200010e0e13 */
[----:B------:R-:W-:Y:S02]  /*1580*/  ISETP.NE.AND.EX P0, PT, R0, RZ, PT, P0 ;  /* 0x000000ff0000720c */ /* 0x000fe40003f05300 */
[----:B------:R-:W-:Y:S01]  /*1590*/  SEL R0, R17, R16, !P1 ;  /* 0x0000001011007207 */ /* 0x000fe20004800000 */
[----:B------:R-:W-:Y:S01]  /*15a0*/  IMAD.MOV.U32 R17, RZ, RZ, 0x0 ;  /* 0x00000000ff117424 */ /* 0x000fe200078e00ff */
[----:B------:R-:W-:Y:S02]  /*15b0*/  MOV R16, R22 ;  /* 0x0000001600107202 */ /* 0x000fe40000000f00 */
[----:B------:R-:W-:Y:S02]  /*15c0*/  SEL R19, R18, R19, !P1 ;  /* 0x0000001312137207 */ /* 0x000fe40004800000 */
[----:B------:R-:W-:Y:S02]  /*15d0*/  SEL R0, R0, 0xffffffff, P0 ;  /* 0xffffffff00007807 */ /* 0x000fe40000000000 */
[----:B------:R-:W-:Y:S01]  /*15e0*/  SEL R19, R19, 0xffffffff, P0 ;  /* 0xffffffff13137807 */ /* 0x000fe20000000000 */
[----:B------:R-:W-:Y:S06]  /*15f0*/  RET.REL.NODEC R16 `(_Z21bandwidth_test_kernelPfiiS_Pmi) ;  /* 0xffffffe810807950 */ /* 0x000fec0003c3ffff */
.L_x_19:
[----:B------:R-:W-:-:S00]  /*1600*/  BRA `(.L_x_19) ;  /* 0xfffffffc00fc7947 */ /* 0x000fc0000383ffff */
[----:B------:R-:W-:-:S00]  /*1610*/  NOP ;  /* 0x0000000000007918 */ /* 0x000fc00000000000 */
        /* <DEDUP_REMOVED lines=14> */
.L_x_26:


//--------------------- .text._Z23multi_warp_chase_kernelPiS_iPm --------------------------
	.section	.text._Z23multi_warp_chase_kernelPiS_iPm,"ax",@progbits
	.align	128
        .global         _Z23multi_warp_chase_kernelPiS_iPm
        .type           _Z23multi_warp_chase_kernelPiS_iPm,@function
        .size           _Z23multi_warp_chase_kernelPiS_iPm,(.L_x_28 - _Z23multi_warp_chase_kernelPiS_iPm)
        .other          _Z23multi_warp_chase_kernelPiS_iPm,@"STO_CUDA_ENTRY STV_DEFAULT"
_Z23multi_warp_chase_kernelPiS_iPm:
.text._Z23multi_warp_chase_kernelPiS_iPm:
[----:B------:R-:W-:Y:S01]  /*0000*/  LDC R1, c[0x0][0x37c] ;  /* 0x0000df00ff017b82 */ /* 0x000fe20000000800 */
[----:B------:R-:W0:Y:S02]  /*0010*/  S2R R0, SR_TID.X ;  /* 0x0000000000007919 */ /* 0x000e240000002100 */
[----:B0-----:R-:W-:-:S13]  /*0020*/  LOP3.LUT P0, RZ, R0, 0x1f, RZ, 0xc0, !PT ;  /* 0x0000001f00ff7812 */ /* 0x001fda000780c0ff */
[----:B------:R-:W-:Y:S05]  /*0030*/  @P0 EXIT ;  /* 0x000000000000094d */ /* 0x000fea0003800000 */
[----:B------:R-:W0:Y:S01]  /*0040*/  S2R R5, SR_CTAID.X ;  /* 0x0000000000057919 */ /* 0x000e220000002500 */
[----:B------:R-:W0:Y:S01]  /*0050*/  LDCU UR4, c[0x0][0x360] ;  /* 0x00006c00ff0477ac */ /* 0x000e220008000800 */
[----:B------:R-:W1:Y:S01]  /*0060*/  LDC.64 R2, c[0x0][0x388] ;  /* 0x0000e200ff027b82 */ /* 0x000e620000000a00 */
[----:B------:R-:W2:Y:S01]  /*0070*/  LDCU.64 UR6, c[0x0][0x358] ;  /* 0x00006b00ff0677ac */ /* 0x000ea20008000a00 */
[----:B0-----:R-:W-:-:S05]  /*0080*/  IMAD R0, R5, UR4, R0 ;  /* 0x0000000405007c24 */ /* 0x001fca000f8e0200 */
[----:B------:R-:W-:-:S05]  /*0090*/  SHF.R.U32.HI R11, RZ, 0x5, R0 ;  /* 0x00000005ff0b7819 */ /* 0x000fca0000011600 */
[----:B-1----:R-:W-:-:S06]  /*00a0*/  IMAD.WIDE.U32 R2, R11, 0x4, R2 ;  /* 0x000000040b027825 */ /* 0x002fcc00078e0002 */
[----:B--2---:R0:W5:Y:S01]  /*00b0*/  LDG.E R3, desc[UR6][R2.64] ;  /* 0x0000000602037981 */ /* 0x004162000c1e1900 */
[----:B------:R-:W-:Y:S01]  /*00c0*/  CS2R R4, SR_CLOCKLO ;  /* 0x0000000000047805 */ /* 0x000fe20000015000 */
[----:B------:R-:W1:Y:S02]  /*00d0*/  LDCU UR4, c[0x0][0x390] ;  /* 0x00007200ff0477ac */ /* 0x000e640008000800 */
[----:B-1----:R-:W-:-:S09]  /*00e0*/  UISETP.GE.AND UP0, UPT, UR4, 0x1, UPT ;  /* 0x000000010400788c */ /* 0x002fd2000bf06270 */
[----:B0-----:R-:W-:Y:S05]  /*00f0*/  BRA.U !UP0, `(.L_x_20) ;  /* 0x00000001081c7547 */ /* 0x001fea000b800000 */
[----:B------:R-:W0:Y:S01]  /*0100*/  LDC.64 R6, c[0x0][0x380] ;  /* 0x0000e000ff067b82 */ /* 0x000e220000000a00 */
[----:B------:R-:W-:-:S12]  /*0110*/  UIADD3 UR4, UPT, UPT, -UR4, URZ, URZ ;  /* 0x000000ff04047290 */ /* 0x000fd8000fffe1ff */
.L_x_21:
[----:B0----5:R-:W-:-:S06]  /*0120*/  IMAD.WIDE R2, R3, 0x4, R6 ;  /* 0x0000000403027825 */ /* 0x021fcc00078e0206 */
[----:B------:R1:W5:Y:S01]  /*0130*/  LDG.E R3, desc[UR6][R2.64] ;  /* 0x0000000602037981 */ /* 0x000362000c1e1900 */
[----:B------:R-:W-:-:S04]  /*0140*/  UIADD3 UR4, UPT, UPT, UR4, 0x1, URZ ;  /* 0x0000000104047890 */ /* 0x000fc8000fffe0ff */
[----:B------:R-:W-:-:S09]  /*0150*/  UISETP.NE.AND UP0, UPT, UR4, URZ, UPT ;  /* 0x000000ff0400728c */ /* 0x000fd2000bf05270 */
[----:B-1----:R-:W-:Y:S05]  /*0160*/  BRA.U UP0, `(.L_x_21) ;  /* 0xfffffffd00ec7547 */ /* 0x002fea000b83ffff */
.L_x_20:
[----:B------:R-:W-:Y:S02]  /*0170*/  CS2R R6, SR_CLOCKLO ;  /* 0x0000000000067805 */ /* 0x000fe40000015000 */
[----:B-----5:R-:W-:Y:S01]  /*0180*/  ISETP.NE.AND P0, PT, R3, -0xf423f, PT ;  /* 0xfff0bdc10300780c */ /* 0x020fe20003f05270 */
[----:B------:R-:W0:Y:S03]  /*0190*/  LDC.64 R8, c[0x0][0x398] ;  /* 0x0000e600ff087b82 */ /* 0x000e260000000a00 */
[----:B------:R-:W-:-:S05]  /*01a0*/  IADD3 R6, P1, PT, -R4, R6, RZ ;  /* 0x0000000604067210 */ /* 0x000fca0007f3e1ff */
[----:B------:R-:W-:-:S04]  /*01b0*/  IMAD.X R7, R7, 0x1, ~R5, P1 ;  /* 0x0000000107077824 */ /* 0x000fc800008e0e05 */
[----:B------:R-:W1:Y:S01]  /*01c0*/  @!P0 LDC.64 R2, c[0x0][0x380] ;  /* 0x0000e000ff028b82 */ /* 0x000e620000000a00 */
[----:B------:R-:W-:Y:S02]  /*01d0*/  @!P0 IMAD.MOV.U32 R13, RZ, RZ, -0xf423f ;  /* 0xfff0bdc1ff0d8424 */ /* 0x000fe400078e00ff */
[----:B0-----:R-:W-:-:S03]  /*01e0*/  IMAD.WIDE.U32 R4, R11, 0x8, R8 ;  /* 0x000000080b047825 */ /* 0x001fc600078e0008 */
[----:B-1----:R-:W-:Y:S04]  /*01f0*/  @!P0 STG.E desc[UR6][R2.64], R13 ;  /* 0x0000000d02008986 */ /* 0x002fe8000c101906 */
[----:B------:R-:W-:Y:S01]  /*0200*/  STG.E.64 desc[UR6][R4.64], R6 ;  /* 0x0000000604007986 */ /* 0x000fe2000c101b06 */
[----:B------:R-:W-:Y:S05]  /*0210*/  EXIT ;  /* 0x000000000000794d */ /* 0x000fea0003800000 */
.L_x_22:
        /* <DEDUP_REMOVED lines=14> */
.L_x_28:


//--------------------- .text._Z28pointer_chase_latency_kernelPiiiPm --------------------------
	.section	.text._Z28pointer_chase_latency_kernelPiiiPm,"ax",@progbits
	.align	128
        .global         _Z28pointer_chase_latency_kernelPiiiPm
        .type           _Z28pointer_chase_latency_kernelPiiiPm,@function
        .size           _Z28pointer_chase_latency_kernelPiiiPm,(.L_x_29 - _Z28pointer_chase_latency_kernelPiiiPm)
        .other          _Z28pointer_chase_latency_kernelPiiiPm,@"STO_CUDA_ENTRY STV_DEFAULT"
_Z28pointer_chase_latency_kernelPiiiPm:
.text._Z28pointer_chase_latency_kernelPiiiPm:
[----:B------:R-:W-:Y:S01]  /*0000*/  LDC R1, c[0x0][0x37c] ;  /* 0x0000df00ff017b82 */ /* 0x000fe20000000800 */
[----:B------:R-:W0:Y:S07]  /*0010*/  S2R R0, SR_TID.X ;  /* 0x0000000000007919 */ /* 0x000e2e0000002100 */
[----:B------:R-:W0:Y:S01]  /*0020*/  S2UR UR4, SR_CTAID.X ;  /* 0x00000000000479c3 */ /* 0x000e220000002500 */
[----:B------:R-:W1:Y:S02]  /*0030*/  LDCU UR5, c[0x0][0x388] ;  /* 0x00007100ff0577ac */ /* 0x000e640008000800 */
[----:B-1----:R-:W-:Y:S01]  /*0040*/  IMAD.U32 R3, RZ, RZ, UR5 ;  /* 0x00000005ff037e24 */ /* 0x002fe2000f8e00ff */
[----:B0-----:R-:W-:-:S13]  /*0050*/  LOP3.LUT P0, RZ, R0, UR4, RZ, 0xfc, !PT ;  /* 0x0000000400ff7c12 */ /* 0x001fda000f80fcff */
[----:B------:R-:W-:Y:S05]  /*0060*/  @P0 EXIT ;  /* 0x000000000000094d */ /* 0x000fea0003800000 */
[----:B------:R-:W-:Y:S01]  /*0070*/  CS2R R6, SR_CLOCKLO ;  /* 0x0000000000067805 */ /* 0x000fe20000015000 */
[----:B------:R-:W0:Y:S01]  /*0080*/  LDCU UR4, c[0x0][0x38c] ;  /* 0x00007180ff0477ac */ /* 0x000e220008000800 */
[----:B------:R-:W1:Y:S01]  /*0090*/  LDCU.64 UR6, c[0x0][0x358] ;  /* 0x00006b00ff0677ac */ /* 0x000e620008000a00 */
[----:B0-----:R-:W-:-:S09]  /*00a0*/  UISETP.GE.AND UP0, UPT, UR4, 0x1, UPT ;  /* 0x000000010400788c */ /* 0x001fd2000bf06270 */
[----:B-1----:R-:W-:Y:S05]  /*00b0*/  BRA.U !UP0, `(.L_x_23) ;  /* 0x00000001081c7547 */ /* 0x002fea000b800000 */
[----:B------:R-:W0:Y:S01]  /*00c0*/  LDC.64 R4, c[0x0][0x380] ;  /* 0x0000e000ff047b82 */ /* 0x000e220000000a00 */
[----:B------:R-:W-:-:S12]  /*00d0*/  UIADD3 UR4, UPT, UPT, -UR4, URZ, URZ ;  /* 0x000000ff04047290 */ /* 0x000fd8000fffe1ff */
.L_x_24:
[----:B0----5:R-:W-:-:S06]  /*00e0*/  IMAD.WIDE R2, R3, 0x4, R4 ;  /* 0x0000000403027825 */ /* 0x021fcc00078e0204 */
[----:B------:R1:W5:Y:S01]  /*00f0*/  LDG.E R3, desc[UR6][R2.64] ;  /* 0x0000000602037981 */ /* 0x000362000c1e1900 */
[----:B------:R-:W-:-:S04]  /*0100*/  UIADD3 UR4, UPT, UPT, UR4, 0x1, URZ ;  /* 0x0000000104047890 */ /* 0x000fc8000fffe0ff */
[----:B------:R-:W-:-:S09]  /*0110*/  UISETP.NE.AND UP0, UPT, UR4, URZ, UPT ;  /* 0x000000ff0400728c */ /* 0x000fd2000bf05270 */
[----:B-1----:R-:W-:Y:S05]  /*0120*/  BRA.U UP0, `(.L_x_24) ;  /* 0xfffffffd00ec7547 */ /* 0x002fea000b83ffff */
.L_x_23:
[----:B------:R-:W-:Y:S02]  /*0130*/  CS2R R8, SR_CLOCKLO ;  /* 0x0000000000087805 */ /* 0x000fe40000015000 */
[----:B-----5:R-:W-:Y:S01]  /*0140*/  ISETP.NE.AND P0, PT, R3, -0xf423f, PT ;  /* 0xfff0bdc10300780c */ /* 0x020fe20003f05270 */
[----:B------:R-:W0:Y:S03]  /*0150*/  LDC.64 R4, c[0x0][0x390] ;  /* 0x0000e400ff047b82 */ /* 0x000e260000000a00 */
[----:B------:R-:W-:-:S05]  /*0160*/  IADD3 R6, P1, PT, -R6, R8, RZ ;  /* 0x0000000806067210 */ /* 0x000fca0007f3e1ff */
[----:B------:R-:W-:-:S04]  /*0170*/  IMAD.X R7, R9, 0x1, ~R7, P1 ;  /* 0x0000000109077824 */ /* 0x000fc800008e0e07 */
[----:B------:R-:W1:Y:S01]  /*0180*/  @!P0 LDC.64 R2, c[0x0][0x380] ;  /* 0x0000e000ff028b82 */ /* 0x000e620000000a00 */
[----:B------:R-:W-:-:S05]  /*0190*/  @!P0 IMAD.MOV.U32 R11, RZ, RZ, -0xf423f ;  /* 0xfff0bdc1ff0b8424 */ /* 0x000fca00078e00ff */
[----:B-1----:R-:W-:Y:S04]  /*01a0*/  @!P0 STG.E desc[UR6][R2.64], R11 ;  /* 0x0000000b02008986 */ /* 0x002fe8000c101906 */
[----:B0-----:R-:W-:Y:S01]  /*01b0*/  STG.E.64 desc[UR6][R4.64], R6 ;  /* 0x0000000604007986 */ /* 0x001fe2000c101b06 */
[----:B------:R-:W-:Y:S05]  /*01c0*/  EXIT ;  /* 0x000000000000794d */ /* 0x000fea0003800000 */
.L_x_25:
        /* <DEDUP_REMOVED lines=11> */
.L_x_29:


//--------------------- .nv.shared._Z21bandwidth_test_kernelPfiiS_Pmi --------------------------
	.section	.nv.shared._Z21bandwidth_test_kernelPfiiS_Pmi,"aw",@nobits
	.sectionflags	@""
	.align	8
.nv.shared._Z21bandwidth_test_kernelPfiiS_Pmi:
	.zero		1040


//--------------------- .nv.shared.reserved.0     --------------------------
	.section	.nv.shared.reserved.0,"aw",@nobits
	.weak		__nv_reservedSMEM_offset_0_alias
	.size		__nv_reservedSMEM_offset_0_alias, 0, 64
	.other		__nv_reservedSMEM_offset_0_alias,@"STO_CUDA_RESERVED_SHARED STV_DEFAULT"
__nv_reservedSMEM_offset_0_alias:
	.zero		0
	.zero		64


//--------------------- .nv.constant0._Z21bandwidth_test_kernelPfiiS_Pmi --------------------------
	.section	.nv.constant0._Z21bandwidth_test_kernelPfiiS_Pmi,"a",@progbits
	.sectionflags	@""
	.align	4
.nv.constant0._Z21bandwidth_test_kernelPfiiS_Pmi:
	.zero		932


//--------------------- .nv.constant0._Z23multi_warp_chase_kernelPiS_iPm --------------------------
	.section	.nv.constant0._Z23multi_warp_chase_kernelPiS_iPm,"a",@progbits
	.sectionflags	@""
	.align	4
.nv.constant0._Z23multi_warp_chase_kernelPiS_iPm:
	.zero		928


//--------------------- .nv.constant0._Z28pointer_chase_latency_kernelPiiiPm --------------------------
	.section	.nv.constant0._Z28pointer_chase_latency_kernelPiiiPm,"a",@progbits
	.sectionflags	@""
	.align	4
.nv.constant0._Z28pointer_chase_latency_kernelPiiiPm:
	.zero		920


//--------------------- SYMBOLS --------------------------

	.type		.nv.reservedSmem.offset0,@object
	.size		.nv.reservedSmem.offset0,0x4
	.type		.nv.reservedSmem.cap,@object
	.size		.nv.reservedSmem.cap,0x4
